	.target	sm_90a

	.elftype	@"ET_EXEC"


//--------------------- .note.nv.tkinfo           --------------------------
	.section	.note.nv.tkinfo,"",@"SHT_NOTE"
	.sectionflags	@"SHF_NOTE_NV_TKINFO"
	.tkinfo
        /*0018*/ 	.word	0x00000002
        /*0030*/ 	.string	""
        /*0030*/ 	.string	"ptxas"
        /*0030*/ 	.string	"Cuda compilation tools, release 13.0, V13.0.88"
        /*0030*/ 	.string	"Build cuda_13.0.r13.0/compiler.36424714_0"
        /*0030*/ 	.string	"-v  -suppress-debug-info  -lineinfo  -arch sm_90a "



//--------------------- .note.nv.cuinfo           --------------------------
	.section	.note.nv.cuinfo,"",@"SHT_NOTE"
	.sectionflags	@"SHF_NOTE_NV_CUINFO"
        /*0018*/ 	.short	0x0002
        /*001a*/ 	.short	0x005a
        /*001c*/ 	.short	0x0082
	.zero		2


//--------------------- .nv.info                  --------------------------
	.section	.nv.info,"",@"SHT_CUDA_INFO"
	.align	4


	//----- nvinfo : EIATTR_REGCOUNT
	.align		4
        /*0000*/ 	.byte	0x04, 0x2f
        /*0002*/ 	.short	(.L_1 - .L_0)
	.align		4
.L_0:
        /*0004*/ 	.word	index@(matmul_kernel)
        /*0008*/ 	.word	0x0000007e


	//----- nvinfo : EIATTR_FRAME_SIZE
	.align		4
.L_1:
        /*000c*/ 	.byte	0x04, 0x11
        /*000e*/ 	.short	(.L_3 - .L_2)
	.align		4
.L_2:
        /*0010*/ 	.word	index@(matmul_kernel)
        /*0014*/ 	.word	0x00000000


	//----- nvinfo : EIATTR_MIN_STACK_SIZE
	.align		4
.L_3:
        /*0018*/ 	.byte	0x04, 0x12
        /*001a*/ 	.short	(.L_5 - .L_4)
	.align		4
.L_4:
        /*001c*/ 	.word	index@(matmul_kernel)
        /*0020*/ 	.word	0x00000000
.L_5:


//--------------------- .nv.compat                --------------------------
	.section	.nv.compat,"",@"SHT_CUDA_COMPAT_INFO"
	.align	4
        /*0000*/ 	.byte	0x02, 0x09, 0x01, 0x00, 0x02, 0x02, 0x04, 0x00, 0x02, 0x05, 0x05, 0x00, 0x03, 0x07, 0x01, 0x01
        /*0010*/ 	.byte	0x02, 0x03, 0x00, 0x00, 0x02, 0x06, 0x01, 0x00, 0x04, 0x0b, 0x08, 0x00, 0x00, 0x00, 0x00, 0x00
        /*0020*/ 	.byte	0x00, 0x00, 0x00, 0x00


//--------------------- .nv.info.matmul_kernel    --------------------------
	.section	.nv.info.matmul_kernel,"",@"SHT_CUDA_INFO"
	.sectionflags	@""
	.align	4


	//----- nvinfo : EIATTR_CUDA_API_VERSION
	.align		4
        /*0000*/ 	.byte	0x04, 0x37
        /*0002*/ 	.short	(.L_7 - .L_6)
.L_6:
        /*0004*/ 	.word	0x00000082


	//----- nvinfo : EIATTR_KPARAM_INFO
	.align		4
.L_7:
        /*0008*/ 	.byte	0x04, 0x17
        /*000a*/ 	.short	(.L_9 - .L_8)
.L_8:
        /*000c*/ 	.word	0x00000000
        /*0010*/ 	.short	0x000d
        /*0012*/ 	.short	0x0048
        /*0014*/ 	.byte	0x00, 0xf4, 0x21, 0x00


	//----- nvinfo : EIATTR_KPARAM_INFO
	.align		4
.L_9:
        /*0018*/ 	.byte	0x04, 0x17
        /*001a*/ 	.short	(.L_11 - .L_10)
.L_10:
        /*001c*/ 	.word	0x00000000
        /*0020*/ 	.short	0x000c
        /*0022*/ 	.short	0x0040
        /*0024*/ 	.byte	0x00, 0xf4, 0x21, 0x00


	//----- nvinfo : EIATTR_KPARAM_INFO
	.align		4
.L_11:
        /*0028*/ 	.byte	0x04, 0x17
        /*002a*/ 	.short	(.L_13 - .L_12)
.L_12:
        /*002c*/ 	.word	0x00000000
        /*0030*/ 	.short	0x000b
        /*0032*/ 	.short	0x0038
        /*0034*/ 	.byte	0x00, 0xf0, 0x11, 0x00


	//----- nvinfo : EIATTR_KPARAM_INFO
	.align		4
.L_13:
        /*0038*/ 	.byte	0x04, 0x17
        /*003a*/ 	.short	(.L_15 - .L_14)
.L_14:
        /*003c*/ 	.word	0x00000000
        /*0040*/ 	.short	0x000a
        /*0042*/ 	.short	0x0034
        /*0044*/ 	.byte	0x00, 0xf0, 0x11, 0x00


	//----- nvinfo : EIATTR_KPARAM_INFO
	.align		4
.L_15:
        /*0048*/ 	.byte	0x04, 0x17
        /*004a*/ 	.short	(.L_17 - .L_16)
.L_16:
        /*004c*/ 	.word	0x00000000
        /*0050*/ 	.short	0x0009
        /*0052*/ 	.short	0x0030
        /*0054*/ 	.byte	0x00, 0xf0, 0x11, 0x00


	//----- nvinfo : EIATTR_KPARAM_INFO
	.align		4
.L_17:
        /*0058*/ 	.byte	0x04, 0x17
        /*005a*/ 	.short	(.L_19 - .L_18)
.L_18:
        /*005c*/ 	.word	0x00000000
        /*0060*/ 	.short	0x0008
        /*0062*/ 	.short	0x002c
        /*0064*/ 	.byte	0x00, 0xf0, 0x11, 0x00


	//----- nvinfo : EIATTR_KPARAM_INFO
	.align		4
.L_19:
        /*0068*/ 	.byte	0x04, 0x17
        /*006a*/ 	.short	(.L_21 - .L_20)
.L_20:
        /*006c*/ 	.word	0x00000000
        /*0070*/ 	.short	0x0007
        /*0072*/ 	.short	0x0028
        /*0074*/ 	.byte	0x00, 0xf0, 0x11, 0x00


	//----- nvinfo : EIATTR_KPARAM_INFO
	.align		4
.L_21:
        /*0078*/ 	.byte	0x04, 0x17
        /*007a*/ 	.short	(.L_23 - .L_22)
.L_22:
        /*007c*/ 	.word	0x00000000
        /*0080*/ 	.short	0x0006
        /*0082*/ 	.short	0x0024
        /*0084*/ 	.byte	0x00, 0xf0, 0x11, 0x00


	//----- nvinfo : EIATTR_KPARAM_INFO
	.align		4
.L_23:
        /*0088*/ 	.byte	0x04, 0x17
        /*008a*/ 	.short	(.L_25 - .L_24)
.L_24:
        /*008c*/ 	.word	0x00000000
        /*0090*/ 	.short	0x0005
        /*0092*/ 	.short	0x0020
        /*0094*/ 	.byte	0x00, 0xf0, 0x11, 0x00


	//----- nvinfo : EIATTR_KPARAM_INFO
	.align		4
.L_25:
        /*0098*/ 	.byte	0x04, 0x17
        /*009a*/ 	.short	(.L_27 - .L_26)
.L_26:
        /*009c*/ 	.word	0x00000000
        /*00a0*/ 	.short	0x0004
        /*00a2*/ 	.short	0x001c
        /*00a4*/ 	.byte	0x00, 0xf0, 0x11, 0x00


	//----- nvinfo : EIATTR_KPARAM_INFO
	.align		4
.L_27:
        /*00a8*/ 	.byte	0x04, 0x17
        /*00aa*/ 	.short	(.L_29 - .L_28)
.L_28:
        /*00ac*/ 	.word	0x00000000
        /*00b0*/ 	.short	0x0003
        /*00b2*/ 	.short	0x0018
        /*00b4*/ 	.byte	0x00, 0xf0, 0x11, 0x00


	//----- nvinfo : EIATTR_KPARAM_INFO
	.align		4
.L_29:
        /*00b8*/ 	.byte	0x04, 0x17
        /*00ba*/ 	.short	(.L_31 - .L_30)
.L_30:
        /*00bc*/ 	.word	0x00000000
        /*00c0*/ 	.short	0x0002
        /*00c2*/ 	.short	0x0010
        /*00c4*/ 	.byte	0x00, 0xf4, 0x21, 0x00


	//----- nvinfo : EIATTR_KPARAM_INFO
	.align		4
.L_31:
        /*00c8*/ 	.byte	0x04, 0x17
        /*00ca*/ 	.short	(.L_33 - .L_32)
.L_32:
        /*00cc*/ 	.word	0x00000000
        /*00d0*/ 	.short	0x0001
        /*00d2*/ 	.short	0x0008
        /*00d4*/ 	.byte	0x00, 0xf4, 0x21, 0x00


	//----- nvinfo : EIATTR_KPARAM_INFO
	.align		4
.L_33:
        /*00d8*/ 	.byte	0x04, 0x17
        /*00da*/ 	.short	(.L_35 - .L_34)
.L_34:
        /*00dc*/ 	.word	0x00000000
        /*00e0*/ 	.short	0x0000
        /*00e2*/ 	.short	0x0000
        /*00e4*/ 	.byte	0x00, 0xf4, 0x21, 0x00


	//----- nvinfo : EIATTR_SPARSE_MMA_MASK
	.align		4
.L_35:
        /*00e8*/ 	.byte	0x03, 0x50
        /*00ea*/ 	.short	0x0000


	//----- nvinfo : EIATTR_MAXREG_COUNT
	.align		4
        /*00ec*/ 	.byte	0x03, 0x1b
        /*00ee*/ 	.short	0x00ff


	//----- nvinfo : EIATTR_NUM_BARRIERS
	.align		4
        /*00f0*/ 	.byte	0x02, 0x4c
        /*00f2*/ 	.byte	0x01
	.zero		1


	//----- nvinfo : EIATTR_MERCURY_ISA_VERSION
	.align		4
        /*00f4*/ 	.byte	0x03, 0x5f
        /*00f6*/ 	.short	0x0101


	//----- nvinfo : EIATTR_EXIT_INSTR_OFFSETS
	.align		4
        /*00f8*/ 	.byte	0x04, 0x1c
        /*00fa*/ 	.short	(.L_37 - .L_36)


	//   ....[0]....
.L_36:
        /*00fc*/ 	.word	0x000020e0


	//   ....[1]....
        /*0100*/ 	.word	0x00002110


	//----- nvinfo : EIATTR_REQNTID
	.align		4
.L_37:
        /*0104*/ 	.byte	0x04, 0x10
        /*0106*/ 	.short	(.L_39 - .L_38)
.L_38:
        /*0108*/ 	.word	0x00000100
        /*010c*/ 	.word	0x00000001
        /*0110*/ 	.word	0x00000001


	//----- nvinfo : EIATTR_CBANK_PARAM_SIZE
	.align		4
.L_39:
        /*0114*/ 	.byte	0x03, 0x19
        /*0116*/ 	.short	0x0050


	//----- nvinfo : EIATTR_PARAM_CBANK
	.align		4
        /*0118*/ 	.byte	0x04, 0x0a
        /*011a*/ 	.short	(.L_41 - .L_40)
	.align		4
.L_40:
        /*011c*/ 	.word	index@(.nv.constant0.matmul_kernel)
        /*0120*/ 	.short	0x0210
        /*0122*/ 	.short	0x0050


	//----- nvinfo : EIATTR_SW_WAR
	.align		4
.L_41:
        /*0124*/ 	.byte	0x04, 0x36
        /*0126*/ 	.short	(.L_43 - .L_42)
.L_42:
        /*0128*/ 	.word	0x00000008
.L_43:


//--------------------- .nv.callgraph             --------------------------
	.section	.nv.callgraph,"",@"SHT_CUDA_CALLGRAPH"
	.align	4
	.sectionentsize	8
	.align		4
        /*0000*/ 	.word	0x00000000
	.align		4
        /*0004*/ 	.word	0xffffffff
	.align		4
        /*0008*/ 	.word	0x00000000
	.align		4
        /*000c*/ 	.word	0xfffffffe
	.align		4
        /*0010*/ 	.word	0x00000000
	.align		4
        /*0014*/ 	.word	0xfffffffd
	.align		4
        /*0018*/ 	.word	0x00000000
	.align		4
        /*001c*/ 	.word	0xfffffffc


//--------------------- .text.matmul_kernel       --------------------------
	.section	.text.matmul_kernel,"ax",@progbits
	.align	128
        .global         matmul_kernel
        .type           matmul_kernel,@function
        .size           matmul_kernel,(.L_x_3 - matmul_kernel)
        .other          matmul_kernel,@"STO_CUDA_ENTRY STV_DEFAULT"
matmul_kernel:
.text.matmul_kernel:
[----:B------:R-:W-:Y:S08]  /*0000*/  LDC R1, c[0x0][0x28] ;  /* 0x00000a00ff017b82 */ /* 0x000ff00000000800 */
[----:B------:R-:W0:Y:S01]  /*0010*/  LDC.64 R10, c[0x0][0x228] ;  /* 0x00008a00ff0a7b82 */ /* 0x000e220000000a00 */
[----:B------:R-:W1:Y:S01]  /*0020*/  S2R R5, SR_CTAID.X ;  /* 0x0000000000057919 */ /* 0x000e620000002500 */
[----:B------:R-:W-:Y:S01]  /*0030*/  ULDC.64 UR14, c[0x0][0x208] ;  /* 0x00008200000e7ab9 */ /* 0x000fe20000000a00 */
[----:B------:R-:W-:-:S02]  /*0040*/  CS2R R24, SRZ ;  /* 0x0000000000187805 */ /* 0x000fc4000001ff00 */
[----:B------:R-:W-:Y:S01]  /*0050*/  CS2R R26, SRZ ;  /* 0x00000000001a7805 */ /* 0x000fe2000001ff00 */
[----:B------:R-:W2:Y:S01]  /*0060*/  S2R R13, SR_TID.X ;  /* 0x00000000000d7919 */ /* 0x000ea20000002100 */
[----:B------:R-:W-:Y:S02]  /*0070*/  CS2R R32, SRZ ;  /* 0x0000000000207805 */ /* 0x000fe4000001ff00 */
[----:B------:R-:W-:Y:S01]  /*0080*/  CS2R R34, SRZ ;  /* 0x0000000000227805 */ /* 0x000fe2000001ff00 */
[----:B------:R-:W3:Y:S01]  /*0090*/  S2UR UR12, SR_CgaCtaId ;  /* 0x00000000000c79c3 */ /* 0x000ee20000008800 */
[----:B0-----:R-:W-:-:S05]  /*00a0*/  VIADD R0, R11, 0x1f ;  /* 0x0000001f0b007836 */ /* 0x001fca0000000000 */
[----:B------:R-:W-:-:S04]  /*00b0*/  SHF.R.S32.HI R3, RZ, 0x1f, R0 ;  /* 0x0000001fff037819 */ /* 0x000fc80000011400 */
[----:B------:R-:W-:Y:S02]  /*00c0*/  LEA.HI R3, R3, R0, RZ, 0x5 ;  /* 0x0000000003037211 */ /* 0x000fe400078f28ff */
[----:B-1----:R-:W-:Y:S02]  /*00d0*/  IABS R8, R5 ;  /* 0x0000000500087213 */ /* 0x002fe40000000000 */
[----:B------:R-:W-:-:S05]  /*00e0*/  SHF.R.S32.HI R3, RZ, 0x5, R3 ;  /* 0x00000005ff037819 */ /* 0x000fca0000011403 */
[----:B------:R-:W-:-:S05]  /*00f0*/  IMAD.SHL.U32 R4, R3, 0x8, RZ ;  /* 0x0000000803047824 */ /* 0x000fca00078e00ff */
[-C--:B------:R-:W-:Y:S02]  /*0100*/  IABS R7, R4.reuse ;  /* 0x0000000400077213 */ /* 0x080fe40000000000 */
[----:B------:R-:W-:Y:S02]  /*0110*/  IABS R12, R4 ;  /* 0x00000004000c7213 */ /* 0x000fe40000000000 */
[----:B------:R-:W0:Y:S08]  /*0120*/  I2F.RP R0, R7 ;  /* 0x0000000700007306 */ /* 0x000e300000209400 */
[----:B0-----:R-:W0:Y:S02]  /*0130*/  MUFU.RCP R0, R0 ;  /* 0x0000000000007308 */ /* 0x001e240000001000 */
[----:B0-----:R-:W-:-:S02]  /*0140*/  VIADD R2, R0, 0xffffffe ;  /* 0x0ffffffe00027836 */ /* 0x001fc40000000000 */
[----:B------:R-:W-:-:S04]  /*0150*/  IMAD.MOV R0, RZ, RZ, -R12 ;  /* 0x000000ffff007224 */ /* 0x000fc800078e0a0c */
[----:B------:R0:W1:Y:S02]  /*0160*/  F2I.FTZ.U32.TRUNC.NTZ R3, R2 ;  /* 0x0000000200037305 */ /* 0x000064000021f000 */
[----:B0-----:R-:W-:Y:S02]  /*0170*/  IMAD.MOV.U32 R2, RZ, RZ, RZ ;  /* 0x000000ffff027224 */ /* 0x001fe400078e00ff */
[----:B-1----:R-:W-:-:S04]  /*0180*/  IMAD.MOV R6, RZ, RZ, -R3 ;  /* 0x000000ffff067224 */ /* 0x002fc800078e0a03 */
[----:B------:R-:W-:Y:S02]  /*0190*/  IMAD R9, R6, R7, RZ ;  /* 0x0000000706097224 */ /* 0x000fe400078e02ff */
[----:B------:R-:W-:Y:S02]  /*01a0*/  IMAD.MOV.U32 R6, RZ, RZ, R8 ;  /* 0x000000ffff067224 */ /* 0x000fe400078e0008 */
[----:B------:R-:W-:-:S06]  /*01b0*/  IMAD.HI.U32 R3, R3, R9, R2 ;  /* 0x0000000903037227 */ /* 0x000fcc00078e0002 */
[----:B------:R-:W-:-:S04]  /*01c0*/  IMAD.HI.U32 R3, R3, R6, RZ ;  /* 0x0000000603037227 */ /* 0x000fc800078e00ff */
[----:B------:R-:W-:-:S05]  /*01d0*/  IMAD R0, R3, R0, R6 ;  /* 0x0000000003007224 */ /* 0x000fca00078e0206 */
[----:B------:R-:W-:-:S13]  /*01e0*/  ISETP.GT.U32.AND P1, PT, R7, R0, PT ;  /* 0x000000000700720c */ /* 0x000fda0003f24070 */
[----:B------:R-:W-:Y:S02]  /*01f0*/  @!P1 IMAD.IADD R0, R0, 0x1, -R7 ;  /* 0x0000000100009824 */ /* 0x000fe400078e0a07 */
[----:B------:R-:W-:Y:S01]  /*0200*/  @!P1 VIADD R3, R3, 0x1 ;  /* 0x0000000103039836 */ /* 0x000fe20000000000 */
[----:B------:R-:W-:Y:S02]  /*0210*/  ISETP.NE.AND P1, PT, R4, RZ, PT ;  /* 0x000000ff0400720c */ /* 0x000fe40003f25270 */
[----:B------:R-:W-:Y:S02]  /*0220*/  ISETP.GE.U32.AND P0, PT, R0, R7, PT ;  /* 0x000000070000720c */ /* 0x000fe40003f06070 */
[----:B------:R-:W-:-:S04]  /*0230*/  LOP3.LUT R0, R5, R4, RZ, 0x3c, !PT ;  /* 0x0000000405007212 */ /* 0x000fc800078e3cff */
[----:B------:R-:W-:Y:S01]  /*0240*/  ISETP.GE.AND P2, PT, R0, RZ, PT ;  /* 0x000000ff0000720c */ /* 0x000fe20003f46270 */
[----:B------:R-:W-:-:S06]  /*0250*/  VIADD R0, R10, 0x7f ;  /* 0x0000007f0a007836 */ /* 0x000fcc0000000000 */
[----:B------:R-:W-:-:S04]  /*0260*/  @P0 VIADD R3, R3, 0x1 ;  /* 0x0000000103030836 */ /* 0x000fc80000000000 */
[----:B------:R-:W-:Y:S01]  /*0270*/  IMAD.MOV.U32 R2, RZ, RZ, R3 ;  /* 0x000000ffff027224 */ /* 0x000fe200078e0003 */
[----:B------:R-:W-:-:S03]  /*0280*/  SHF.R.S32.HI R3, RZ, 0x1f, R0 ;  /* 0x0000001fff037819 */ /* 0x000fc60000011400 */
[----:B------:R-:W-:Y:S01]  /*0290*/  @!P2 IMAD.MOV R2, RZ, RZ, -R2 ;  /* 0x000000ffff02a224 */ /* 0x000fe200078e0a02 */
[----:B------:R-:W-:Y:S02]  /*02a0*/  @!P1 LOP3.LUT R2, RZ, R4, RZ, 0x33, !PT ;  /* 0x00000004ff029212 */ /* 0x000fe400078e33ff */
[----:B------:R-:W-:-:S03]  /*02b0*/  LEA.HI R3, R3, R0, RZ, 0x7 ;  /* 0x0000000003037211 */ /* 0x000fc600078f38ff */
[----:B------:R-:W-:Y:S02]  /*02c0*/  IMAD.SHL.U32 R6, R2, 0x8, RZ ;  /* 0x0000000802067824 */ /* 0x000fe400078e00ff */
[----:B------:R-:W-:-:S03]  /*02d0*/  IMAD.MOV R2, RZ, RZ, -R2 ;  /* 0x000000ffff027224 */ /* 0x000fc600078e0a02 */
[----:B------:R-:W-:Y:S01]  /*02e0*/  LEA.HI.SX32 R3, R3, -R6, 0x19 ;  /* 0x8000000603037211 */ /* 0x000fe200078fcaff */
[----:B------:R-:W-:-:S03]  /*02f0*/  IMAD R15, R4, R2, R5 ;  /* 0x00000002040f7224 */ /* 0x000fc600078e0205 */
[----:B------:R-:W-:-:S04]  /*0300*/  VIMNMX R8, R3, 0x8, PT ;  /* 0x0000000803087848 */ /* 0x000fc80003fe0100 */
[-C--:B------:R-:W-:Y:S02]  /*0310*/  IABS R7, R8.reuse ;  /* 0x0000000800077213 */ /* 0x080fe40000000000 */
[----:B------:R-:W-:Y:S02]  /*0320*/  IABS R4, R8 ;  /* 0x0000000800047213 */ /* 0x000fe40000000000 */
[----:B------:R-:W0:Y:S01]  /*0330*/  I2F.RP R0, R7 ;  /* 0x0000000700007306 */ /* 0x000e220000209400 */
[C---:B------:R-:W-:Y:S02]  /*0340*/  R2UR UR5, R8.reuse ;  /* 0x00000000080572ca */ /* 0x040fe400000e0000 */
[----:B------:R-:W-:-:S11]  /*0350*/  R2UR UR6, R8 ;  /* 0x00000000080672ca */ /* 0x000fd600000e0000 */
[----:B------:R-:W-:Y:S01]  /*0360*/  UISETP.NE.AND UP0, UPT, UR5, URZ, UPT ;  /* 0x0000003f0500728c */ /* 0x000fe2000bf05270 */
[----:B0-----:R-:W0:Y:S02]  /*0370*/  MUFU.RCP R0, R0 ;  /* 0x0000000000007308 */ /* 0x001e240000001000 */
[----:B0-----:R-:W-:Y:S02]  /*0380*/  VIADD R3, R0, 0xffffffe ;  /* 0x0ffffffe00037836 */ /* 0x001fe40000000000 */
[----:B------:R-:W-:-:S04]  /*0390*/  IMAD.MOV R0, RZ, RZ, -R4 ;  /* 0x000000ffff007224 */ /* 0x000fc800078e0a04 */
[----:B------:R-:W0:Y:S02]  /*03a0*/  F2I.FTZ.U32.TRUNC.NTZ R3, R3 ;  /* 0x0000000300037305 */ /* 0x000e24000021f000 */
[----:B0-----:R-:W-:-:S04]  /*03b0*/  IMAD.MOV R9, RZ, RZ, -R3 ;  /* 0x000000ffff097224 */ /* 0x001fc800078e0a03 */
[----:B------:R-:W-:Y:S01]  /*03c0*/  IMAD.MOV.U32 R2, RZ, RZ, R9 ;  /* 0x000000ffff027224 */ /* 0x000fe200078e0009 */
[----:B------:R-:W-:-:S03]  /*03d0*/  IABS R9, R15 ;  /* 0x0000000f00097213 */ /* 0x000fc60000000000 */
[----:B------:R-:W-:Y:S02]  /*03e0*/  IMAD R5, R2, R7, RZ ;  /* 0x0000000702057224 */ /* 0x000fe400078e02ff */
[----:B------:R-:W-:-:S04]  /*03f0*/  IMAD.MOV.U32 R2, RZ, RZ, RZ ;  /* 0x000000ffff027224 */ /* 0x000fc800078e00ff */
[----:B------:R-:W-:Y:S01]  /*0400*/  IMAD.HI.U32 R2, R3, R5, R2 ;  /* 0x0000000503027227 */ /* 0x000fe200078e0002 */
[----:B--2---:R-:W-:-:S05]  /*0410*/  LOP3.LUT R3, R13, 0x7f, RZ, 0xc0, !PT ;  /* 0x0000007f0d037812 */ /* 0x004fca00078ec0ff */
[----:B------:R-:W-:-:S04]  /*0420*/  IMAD.HI.U32 R2, R2, R9, RZ ;  /* 0x0000000902027227 */ /* 0x000fc800078e00ff */
[----:B------:R-:W-:-:S05]  /*0430*/  IMAD R0, R2, R0, R9 ;  /* 0x0000000002007224 */ /* 0x000fca00078e0209 */
[----:B------:R-:W-:-:S13]  /*0440*/  ISETP.GT.U32.AND P1, PT, R7, R0, PT ;  /* 0x000000000700720c */ /* 0x000fda0003f24070 */
[----:B------:R-:W-:Y:S02]  /*0450*/  @!P1 IMAD.IADD R0, R0, 0x1, -R7 ;  /* 0x0000000100009824 */ /* 0x000fe400078e0a07 */
[----:B------:R-:W-:-:S03]  /*0460*/  @!P1 VIADD R2, R2, 0x1 ;  /* 0x0000000102029836 */ /* 0x000fc60000000000 */
[----:B------:R-:W-:Y:S02]  /*0470*/  ISETP.GE.U32.AND P0, PT, R0, R7, PT ;  /* 0x000000070000720c */ /* 0x000fe40003f06070 */
[----:B------:R-:W-:Y:S01]  /*0480*/  LOP3.LUT R0, R15, R8, RZ, 0x3c, !PT ;  /* 0x000000080f007212 */ /* 0x000fe200078e3cff */
[----:B------:R-:W0:Y:S03]  /*0490*/  LDC R7, c[0x0][0x230] ;  /* 0x00008c00ff077b82 */ /* 0x000e260000000800 */
[----:B------:R-:W-:-:S07]  /*04a0*/  ISETP.GE.AND P2, PT, R0, RZ, PT ;  /* 0x000000ff0000720c */ /* 0x000fce0003f46270 */
[----:B------:R-:W-:-:S06]  /*04b0*/  @P0 VIADD R2, R2, 0x1 ;  /* 0x0000000102020836 */ /* 0x000fcc0000000000 */
[----:B------:R-:W-:-:S05]  /*04c0*/  @!P2 IMAD.MOV R2, RZ, RZ, -R2 ;  /* 0x000000ffff02a224 */ /* 0x000fca00078e0a02 */
[----:B------:R-:W-:Y:S01]  /*04d0*/  R2UR UR4, R2 ;  /* 0x00000000020472ca */ /* 0x000fe200000e0000 */
[----:B0-----:R-:W-:-:S05]  /*04e0*/  VIADD R7, R7, 0x1f ;  /* 0x0000001f07077836 */ /* 0x001fca0000000000 */
[----:B------:R-:W-:-:S03]  /*04f0*/  ISETP.GE.AND P0, PT, R7, 0x20, PT ;  /* 0x000000200700780c */ /* 0x000fc60003f06270 */
[----:B------:R-:W-:-:S04]  /*0500*/  @!UP0 ULOP3.LUT UR4, URZ, UR6, URZ, 0x33, !UPT ;  /* 0x000000063f048292 */ /* 0x000fc8000f8e333f */
[----:B------:R-:W-:Y:S02]  /*0510*/  UIADD3 UR5, -UR4, URZ, URZ ;  /* 0x0000003f04057290 */ /* 0x000fe4000fffe13f */
[----:B------:R-:W-:-:S04]  /*0520*/  USHF.L.U32 UR13, UR4, 0x5, URZ ;  /* 0x00000005040d7899 */ /* 0x000fc8000800063f */
[----:B------:R-:W-:Y:S01]  /*0530*/  IMAD R0, R8, UR5, R15 ;  /* 0x0000000508007c24 */ /* 0x000fe2000f8e020f */
[----:B------:R-:W-:Y:S02]  /*0540*/  UMOV UR5, 0x400 ;  /* 0x0000040000057882 */ /* 0x000fe40000000000 */
[----:B---3--:R-:W-:Y:S01]  /*0550*/  ULEA UR12, UR12, UR5, 0x18 ;  /* 0x000000050c0c7291 */ /* 0x008fe2000f8ec03f */
[----:B------:R-:W-:Y:S01]  /*0560*/  IMAD.IADD R0, R6, 0x1, R0 ;  /* 0x0000000106007824 */ /* 0x000fe200078e0200 */
[----:B------:R-:W-:-:S03]  /*0570*/  LOP3.LUT R6, R13, 0xff, RZ, 0xc0, !PT ;  /* 0x000000ff0d067812 */ /* 0x000fc600078ec0ff */
[----:B------:R-:W-:Y:S01]  /*0580*/  IMAD R12, R0, 0x80, R3 ;  /* 0x00000080000c7824 */ /* 0x000fe200078e0203 */
[----:B------:R-:W-:-:S04]  /*0590*/  SHF.R.U32.HI R0, RZ, 0x7, R13 ;  /* 0x00000007ff007819 */ /* 0x000fc8000001160d */
[----:B------:R-:W-:Y:S01]  /*05a0*/  SGXT.U32 R0, R0, 0x1 ;  /* 0x000000010000781a */ /* 0x000fe20000000000 */
[----:B------:R-:W-:Y:S06]  /*05b0*/  @!P0 BRA `(.L_x_0) ;  /* 0x0000001000c48947 */ /* 0x000fec0003800000 */
[----:B------:R-:W-:Y:S01]  /*05c0*/  IABS R14, R10 ;  /* 0x0000000a000e7213 */ /* 0x000fe20000000000 */
[----:B------:R-:W0:Y:S01]  /*05d0*/  LDC R69, c[0x0][0x23c] ;  /* 0x00008f00ff457b82 */ /* 0x000e220000000800 */
[----:B------:R-:W-:Y:S01]  /*05e0*/  IABS R16, R11 ;  /* 0x0000000b00107213 */ /* 0x000fe20000000000 */
[----:B------:R-:W-:Y:S01]  /*05f0*/  IMAD.SHL.U32 R6, R6, 0x2, RZ ;  /* 0x0000000206067824 */ /* 0x000fe200078e00ff */
[----:B------:R-:W1:Y:S01]  /*0600*/  I2F.RP R9, R14 ;  /* 0x0000000e00097306 */ /* 0x000e620000209400 */
[----:B------:R-:W-:Y:S01]  /*0610*/  SHF.R.U32.HI R15, RZ, 0x5, R13 ;  /* 0x00000005ff0f7819 */ /* 0x000fe2000001160d */
[----:B------:R-:W-:Y:S01]  /*0620*/  ULDC.64 UR8, c[0x0][0x210] ;  /* 0x0000840000087ab9 */ /* 0x000fe20000000a00 */
[----:B------:R-:W-:Y:S02]  /*0630*/  LOP3.LUT P1, RZ, R13, 0x80, RZ, 0xc0, !PT ;  /* 0x000000800dff7812 */ /* 0x000fe4000782c0ff */
[----:B------:R-:W-:Y:S02]  /*0640*/  CS2R R24, SRZ ;  /* 0x0000000000187805 */ /* 0x000fe4000001ff00 */
[----:B------:R-:W-:Y:S01]  /*0650*/  R2UR UR17, R15 ;  /* 0x000000000f1172ca */ /* 0x000fe200000e0000 */
[----:B------:R-:W2:Y:S01]  /*0660*/  LDC R53, c[0x0][0x238] ;  /* 0x00008e00ff357b82 */ /* 0x000ea20000000800 */
[----:B------:R-:W-:Y:S01]  /*0670*/  ISETP.GE.AND P2, PT, R12, RZ, PT ;  /* 0x000000ff0c00720c */ /* 0x000fe20003f46270 */
[----:B------:R-:W3:Y:S01]  /*0680*/  I2F.RP R8, R16 ;  /* 0x0000001000087306 */ /* 0x000ee20000209400 */
[----:B------:R-:W-:-:S02]  /*0690*/  LOP3.LUT R23, R0, 0x4, RZ, 0xfc, !PT ;  /* 0x0000000400177812 */ /* 0x000fc400078efcff */
[----:B------:R-:W-:Y:S02]  /*06a0*/  CS2R R26, SRZ ;  /* 0x00000000001a7805 */ /* 0x000fe4000001ff00 */
[C---:B------:R-:W-:Y:S02]  /*06b0*/  LOP3.LUT R40, R0.reuse, 0x6, RZ, 0xfc, !PT ;  /* 0x0000000600287812 */ /* 0x040fe400078efcff */
[----:B------:R-:W-:Y:S02]  /*06c0*/  CS2R R28, SRZ ;  /* 0x00000000001c7805 */ /* 0x000fe4000001ff00 */
[C---:B------:R-:W-:Y:S02]  /*06d0*/  LOP3.LUT R41, R0.reuse, 0x8, RZ, 0xfc, !PT ;  /* 0x0000000800297812 */ /* 0x040fe400078efcff */
[----:B------:R-:W-:Y:S02]  /*06e0*/  CS2R R30, SRZ ;  /* 0x00000000001e7805 */ /* 0x000fe4000001ff00 */
[C---:B------:R-:W-:Y:S01]  /*06f0*/  LOP3.LUT R42, R0.reuse, 0xa, RZ, 0xfc, !PT ;  /* 0x0000000a002a7812 */ /* 0x040fe200078efcff */
[----:B-1----:R-:W1:Y:S01]  /*0700*/  MUFU.RCP R9, R9 ;  /* 0x0000000900097308 */ /* 0x002e620000001000 */
[C---:B------:R-:W-:Y:S01]  /*0710*/  LOP3.LUT R43, R0.reuse, 0xc, RZ, 0xfc, !PT ;  /* 0x0000000c002b7812 */ /* 0x040fe200078efcff */
[----:B------:R-:W-:Y:S01]  /*0720*/  ULOP3.LUT UR7, UR13, 0x7, UR17, 0xf8, !UPT ;  /* 0x000000070d077892 */ /* 0x000fe2000f8ef811 */
[C---:B------:R-:W-:Y:S01]  /*0730*/  LOP3.LUT R44, R0.reuse, 0xe, RZ, 0xfc, !PT ;  /* 0x0000000e002c7812 */ /* 0x040fe200078efcff */
[----:B------:R-:W-:Y:S01]  /*0740*/  UIADD3 UR4, UR17, 0x18, UR13 ;  /* 0x0000001811047890 */ /* 0x000fe2000fffe00d */
[C---:B------:R-:W-:Y:S01]  /*0750*/  LOP3.LUT R45, R0.reuse, 0x10, RZ, 0xfc, !PT ;  /* 0x00000010002d7812 */ /* 0x040fe200078efcff */
[----:B------:R-:W-:Y:S01]  /*0760*/  ULOP3.LUT UR5, UR7, 0x10, URZ, 0xfc, !UPT ;  /* 0x0000001007057892 */ /* 0x000fe2000f8efc3f */
[C---:B------:R-:W-:Y:S01]  /*0770*/  LOP3.LUT R46, R0.reuse, 0x12, RZ, 0xfc, !PT ;  /* 0x00000012002e7812 */ /* 0x040fe200078efcff */
[----:B---3--:R-:W3:Y:S01]  /*0780*/  MUFU.RCP R8, R8 ;  /* 0x0000000800087308 */ /* 0x008ee20000001000 */
[----:B------:R-:W-:Y:S01]  /*0790*/  ULOP3.LUT UR6, UR7, 0x8, URZ, 0xfc, !UPT ;  /* 0x0000000807067892 */ /* 0x000fe2000f8efc3f */
[----:B------:R-:W-:-:S02]  /*07a0*/  LOP3.LUT R47, R0, 0x14, RZ, 0xfc, !PT ;  /* 0x00000014002f7812 */ /* 0x000fc400078efcff */
[----:B------:R-:W-:Y:S02]  /*07b0*/  CS2R R32, SRZ ;  /* 0x0000000000207805 */ /* 0x000fe4000001ff00 */
[C---:B------:R-:W-:Y:S02]  /*07c0*/  LOP3.LUT R48, R0.reuse, 0x16, RZ, 0xfc, !PT ;  /* 0x0000001600307812 */ /* 0x040fe400078efcff */
[----:B------:R-:W-:Y:S02]  /*07d0*/  CS2R R34, SRZ ;  /* 0x0000000000227805 */ /* 0x000fe4000001ff00 */
[C---:B------:R-:W-:Y:S01]  /*07e0*/  LOP3.LUT R49, R0.reuse, 0x18, RZ, 0xfc, !PT ;  /* 0x0000001800317812 */ /* 0x040fe200078efcff */
[----:B--2---:R-:W-:Y:S01]  /*07f0*/  IMAD.SHL.U32 R71, R53, 0x20, RZ ;  /* 0x0000002035477824 */ /* 0x004fe200078e00ff */
[C---:B------:R-:W-:Y:S01]  /*0800*/  LOP3.LUT R50, R0.reuse, 0x1a, RZ, 0xfc, !PT ;  /* 0x0000001a00327812 */ /* 0x040fe200078efcff */
[----:B-1----:R-:W-:Y:S01]  /*0810*/  VIADD R4, R9, 0xffffffe ;  /* 0x0ffffffe09047836 */ /* 0x002fe20000000000 */
[C---:B------:R-:W-:Y:S01]  /*0820*/  LOP3.LUT R51, R0.reuse, 0x1c, RZ, 0xfc, !PT ;  /* 0x0000001c00337812 */ /* 0x040fe200078efcff */
[CC--:B------:R-:W-:Y:S01]  /*0830*/  IMAD R73, R0.reuse, R53.reuse, RZ ;  /* 0x0000003500497224 */ /* 0x0c0fe200078e02ff */
[C---:B------:R-:W-:Y:S01]  /*0840*/  LOP3.LUT R52, R0.reuse, 0x1e, RZ, 0xfc, !PT ;  /* 0x0000001e00347812 */ /* 0x040fe200078efcff */
[----:B------:R1:W2:Y:S01]  /*0850*/  F2I.FTZ.U32.TRUNC.NTZ R5, R4 ;  /* 0x0000000400057305 */ /* 0x0002a2000021f000 */
[----:B------:R-:W-:Y:S01]  /*0860*/  LOP3.LUT R22, R0, 0x2, RZ, 0xfc, !PT ;  /* 0x0000000200167812 */ /* 0x000fe200078efcff */
[-C--:B------:R-:W-:Y:S01]  /*0870*/  IMAD R77, R51, R53.reuse, RZ ;  /* 0x00000035334d7224 */ /* 0x080fe200078e02ff */
[----:B------:R-:W-:Y:S01]  /*0880*/  CS2R R36, SRZ ;  /* 0x0000000000247805 */ /* 0x000fe2000001ff00 */
[----:B---3--:R-:W-:Y:S01]  /*0890*/  VIADD R2, R8, 0xffffffe ;  /* 0x0ffffffe08027836 */ /* 0x008fe20000000000 */
[----:B------:R-:W-:Y:S01]  /*08a0*/  CS2R R38, SRZ ;  /* 0x0000000000267805 */ /* 0x000fe2000001ff00 */
[----:B------:R-:W-:Y:S01]  /*08b0*/  IMAD.U32 R8, RZ, RZ, UR6 ;  /* 0x00000006ff087e24 */ /* 0x000fe2000f8e00ff */
[----:B------:R-:W-:Y:S01]  /*08c0*/  UMOV UR10, 0xfffffffe ;  /* 0xfffffffe000a7882 */ /* 0x000fe20000000000 */
[----:B------:R3:W4:Y:S01]  /*08d0*/  F2I.FTZ.U32.TRUNC.NTZ R3, R2 ;  /* 0x0000000200037305 */ /* 0x000722000021f000 */
[----:B-1----:R-:W-:Y:S01]  /*08e0*/  IMAD.MOV.U32 R4, RZ, RZ, RZ ;  /* 0x000000ffff047224 */ /* 0x002fe200078e00ff */
[----:B------:R-:W-:Y:S01]  /*08f0*/  UMOV UR11, 0x7fffffdf ;  /* 0x7fffffdf000b7882 */ /* 0x000fe20000000000 */
[----:B------:R-:W-:Y:S01]  /*0900*/  IABS R19, R8 ;  /* 0x0000000800137213 */ /* 0x000fe20000000000 */
[-C--:B------:R-:W-:Y:S01]  /*0910*/  IMAD R75, R52, R53.reuse, RZ ;  /* 0x00000035344b7224 */ /* 0x080fe200078e02ff */
[----:B------:R-:W-:Y:S01]  /*0920*/  ULDC UR16, c[0x0][0x230] ;  /* 0x00008c0000107ab9 */ /* 0x000fe20000000800 */
[----:B------:R-:W-:-:S02]  /*0930*/  IMAD R79, R50, R53, RZ ;  /* 0x00000035324f7224 */ /* 0x000fc400078e02ff */
[----:B--2---:R-:W-:Y:S02]  /*0940*/  IMAD.MOV R17, RZ, RZ, -R5 ;  /* 0x000000ffff117224 */ /* 0x004fe400078e0a05 */
[----:B---3--:R-:W-:Y:S02]  /*0950*/  IMAD.MOV.U32 R2, RZ, RZ, RZ ;  /* 0x000000ffff027224 */ /* 0x008fe400078e00ff */
[----:B------:R-:W-:Y:S02]  /*0960*/  IMAD R9, R17, R14, RZ ;  /* 0x0000000e11097224 */ /* 0x000fe400078e02ff */
[----:B------:R-:W-:Y:S02]  /*0970*/  IMAD R81, R49, R53, RZ ;  /* 0x0000003531517224 */ /* 0x000fe400078e02ff */
[----:B----4-:R-:W-:Y:S02]  /*0980*/  IMAD.MOV R15, RZ, RZ, -R3 ;  /* 0x000000ffff0f7224 */ /* 0x010fe400078e0a03 */
[----:B------:R-:W-:-:S04]  /*0990*/  IMAD.HI.U32 R4, R5, R9, R4 ;  /* 0x0000000905047227 */ /* 0x000fc800078e0004 */
[----:B------:R-:W-:Y:S01]  /*09a0*/  IMAD R5, R15, R16, RZ ;  /* 0x000000100f057224 */ /* 0x000fe200078e02ff */
[----:B------:R-:W-:Y:S01]  /*09b0*/  IABS R15, R12 ;  /* 0x0000000c000f7213 */ /* 0x000fe20000000000 */
[----:B------:R-:W-:Y:S02]  /*09c0*/  IMAD.U32 R9, RZ, RZ, UR7 ;  /* 0x00000007ff097e24 */ /* 0x000fe4000f8e00ff */
[----:B------:R-:W-:-:S03]  /*09d0*/  IMAD.HI.U32 R2, R3, R5, R2 ;  /* 0x0000000503027227 */ /* 0x000fc600078e0002 */
[----:B------:R-:W-:Y:S01]  /*09e0*/  IABS R21, R9 ;  /* 0x0000000900157213 */ /* 0x000fe20000000000 */
[----:B------:R-:W-:Y:S02]  /*09f0*/  IMAD.U32 R3, RZ, RZ, UR4 ;  /* 0x00000004ff037e24 */ /* 0x000fe4000f8e00ff */
[----:B------:R-:W-:Y:S02]  /*0a00*/  IMAD.U32 R5, RZ, RZ, UR5 ;  /* 0x00000005ff057e24 */ /* 0x000fe4000f8e00ff */
[----:B------:R-:W-:Y:S01]  /*0a10*/  IMAD.HI.U32 R4, R4, R15, RZ ;  /* 0x0000000f04047227 */ /* 0x000fe200078e00ff */
[----:B------:R-:W-:Y:S02]  /*0a20*/  IABS R3, R3 ;  /* 0x0000000300037213 */ /* 0x000fe40000000000 */
[----:B------:R-:W-:Y:S01]  /*0a30*/  IABS R17, R5 ;  /* 0x0000000500117213 */ /* 0x000fe20000000000 */
[----:B------:R-:W-:Y:S02]  /*0a40*/  IMAD.MOV R8, RZ, RZ, -R4 ;  /* 0x000000ffff087224 */ /* 0x000fe400078e0a04 */
[----:B------:R-:W-:-:S02]  /*0a50*/  IMAD.MOV.U32 R9, RZ, RZ, R3 ;  /* 0x000000ffff097224 */ /* 0x000fc400078e0003 */
[----:B------:R-:W-:-:S04]  /*0a60*/  IMAD.HI.U32 R4, R2, R17, RZ ;  /* 0x0000001102047227 */ /* 0x000fc800078e00ff */
[----:B------:R-:W-:-:S04]  /*0a70*/  IMAD.HI.U32 R3, R2, R9, RZ ;  /* 0x0000000902037227 */ /* 0x000fc800078e00ff */
[----:B------:R-:W-:Y:S02]  /*0a80*/  IMAD R15, R14, R8, R15 ;  /* 0x000000080e0f7224 */ /* 0x000fe400078e020f */
[----:B------:R-:W-:-:S03]  /*0a90*/  IMAD.HI.U32 R5, R2, R19, RZ ;  /* 0x0000001302057227 */ /* 0x000fc600078e00ff */
[----:B------:R-:W-:Y:S01]  /*0aa0*/  ISETP.GT.U32.AND P0, PT, R14, R15, PT ;  /* 0x0000000f0e00720c */ /* 0x000fe20003f04070 */
[----:B------:R-:W-:-:S04]  /*0ab0*/  IMAD.HI.U32 R2, R2, R21, RZ ;  /* 0x0000001502027227 */ /* 0x000fc800078e00ff */
[----:B------:R-:W-:Y:S02]  /*0ac0*/  IMAD.MOV R3, RZ, RZ, -R3 ;  /* 0x000000ffff037224 */ /* 0x000fe400078e0a03 */
[----:B------:R-:W-:Y:S02]  /*0ad0*/  IMAD.MOV R4, RZ, RZ, -R4 ;  /* 0x000000ffff047224 */ /* 0x000fe400078e0a04 */
[----:B------:R-:W-:Y:S02]  /*0ae0*/  IMAD.MOV R8, RZ, RZ, -R5 ;  /* 0x000000ffff087224 */ /* 0x000fe400078e0a05 */
[----:B------:R-:W-:Y:S02]  /*0af0*/  IMAD.MOV R2, RZ, RZ, -R2 ;  /* 0x000000ffff027224 */ /* 0x000fe400078e0a02 */
[C---:B------:R-:W-:Y:S02]  /*0b00*/  IMAD R3, R16.reuse, R3, R9 ;  /* 0x0000000310037224 */ /* 0x040fe400078e0209 */
[C---:B------:R-:W-:Y:S01]  /*0b10*/  IMAD R5, R16.reuse, R4, R17 ;  /* 0x0000000410057224 */ /* 0x040fe200078e0211 */
[----:B------:R-:W-:Y:S01]  /*0b20*/  SEL R17, RZ, 0x90, !P1 ;  /* 0x00000090ff117807 */ /* 0x000fe20004800000 */
[C---:B------:R-:W-:Y:S01]  /*0b30*/  IMAD R8, R16.reuse, R8, R19 ;  /* 0x0000000810087224 */ /* 0x040fe200078e0213 */
[C---:B------:R-:W-:Y:S01]  /*0b40*/  ISETP.GT.U32.AND P3, PT, R16.reuse, R3, PT ;  /* 0x000000031000720c */ /* 0x040fe20003f64070 */
[C---:B------:R-:W-:Y:S01]  /*0b50*/  IMAD R9, R16.reuse, R2, R21 ;  /* 0x0000000210097224 */ /* 0x040fe200078e0215 */
[C---:B------:R-:W-:Y:S01]  /*0b60*/  ISETP.GT.U32.AND P4, PT, R16.reuse, R5, PT ;  /* 0x000000051000720c */ /* 0x040fe20003f84070 */
[----:B------:R-:W-:Y:S01]  /*0b70*/  @!P0 IMAD.IADD R15, R15, 0x1, -R14 ;  /* 0x000000010f0f8824 */ /* 0x000fe200078e0a0e */
[C---:B------:R-:W-:Y:S01]  /*0b80*/  ISETP.GT.U32.AND P5, PT, R16.reuse, R8, PT ;  /* 0x000000081000720c */ /* 0x040fe20003fa4070 */
[C---:B------:R-:W-:Y:S01]  /*0b90*/  IMAD.SHL.U32 R2, R13.reuse, 0x2, RZ ;  /* 0x000000020d027824 */ /* 0x040fe200078e00ff */
[----:B------:R-:W-:Y:S01]  /*0ba0*/  ISETP.GT.U32.AND P6, PT, R16, R9, PT ;  /* 0x000000091000720c */ /* 0x000fe20003fc4070 */
[----:B------:R-:W-:Y:S01]  /*0bb0*/  IMAD.SHL.U32 R4, R13, 0x40, RZ ;  /* 0x000000400d047824 */ /* 0x000fe200078e00ff */
[----:B------:R-:W-:Y:S01]  /*0bc0*/  ISETP.GT.U32.AND P1, PT, R14, R15, PT ;  /* 0x0000000f0e00720c */ /* 0x000fe20003f24070 */
[-C--:B------:R-:W-:Y:S01]  /*0bd0*/  IMAD R83, R48, R53.reuse, RZ ;  /* 0x0000003530537224 */ /* 0x080fe200078e02ff */
[----:B------:R-:W-:Y:S01]  /*0be0*/  SHF.R.U32.HI R19, RZ, 0x2, R13 ;  /* 0x00000002ff137819 */ /* 0x000fe2000001160d */
[----:B------:R-:W-:Y:S01]  /*0bf0*/  IMAD R21, R46, R53, RZ ;  /* 0x000000352e157224 */ /* 0x000fe200078e02ff */
[----:B------:R-:W-:Y:S01]  /*0c00*/  ISETP.NE.AND P0, PT, R10, RZ, PT ;  /* 0x000000ff0a00720c */ /* 0x000fe20003f05270 */
[----:B------:R-:W-:Y:S01]  /*0c10*/  @!P3 IMAD.IADD R3, R3, 0x1, -R16 ;  /* 0x000000010303b824 */ /* 0x000fe200078e0a10 */
[----:B------:R-:W-:Y:S01]  /*0c20*/  LOP3.LUT R17, R17, 0x7e, R2, 0x78, !PT ;  /* 0x0000007e11117812 */ /* 0x000fe200078e7802 */
[--C-:B------:R-:W-:Y:S01]  /*0c30*/  @!P4 IMAD.IADD R5, R5, 0x1, -R16.reuse ;  /* 0x000000010505c824 */ /* 0x100fe200078e0a10 */
[----:B------:R-:W-:Y:S01]  /*0c40*/  SHF.R.S32.HI R2, RZ, 0x1f, R7 ;  /* 0x0000001fff027819 */ /* 0x000fe20000011407 */
[--C-:B------:R-:W-:Y:S01]  /*0c50*/  @!P5 IMAD.IADD R8, R8, 0x1, -R16.reuse ;  /* 0x000000010808d824 */ /* 0x100fe200078e0a10 */
[C---:B------:R-:W-:Y:S01]  /*0c60*/  ISETP.GT.U32.AND P3, PT, R16.reuse, R3, PT ;  /* 0x000000031000720c */ /* 0x040fe20003f64070 */
[----:B------:R-:W-:Y:S01]  /*0c70*/  @!P6 IMAD.IADD R9, R9, 0x1, -R16 ;  /* 0x000000010909e824 */ /* 0x000fe200078e0a10 */
[C---:B------:R-:W-:Y:S01]  /*0c80*/  ISETP.GT.U32.AND P4, PT, R16.reuse, R5, PT ;  /* 0x000000051000720c */ /* 0x040fe20003f84070 */
[----:B------:R-:W-:Y:S01]  /*0c90*/  @!P1 IMAD.IADD R15, R15, 0x1, -R14 ;  /* 0x000000010f0f9824 */ /* 0x000fe200078e0a0e */
[C---:B------:R-:W-:Y:S01]  /*0ca0*/  ISETP.GT.U32.AND P5, PT, R16.reuse, R8, PT ;  /* 0x000000081000720c */ /* 0x040fe20003fa4070 */
[----:B------:R-:W-:Y:S01]  /*0cb0*/  IMAD R67, R45, R53, RZ ;  /* 0x000000352d437224 */ /* 0x000fe200078e02ff */
[----:B------:R-:W-:Y:S01]  /*0cc0*/  ISETP.GT.U32.AND P6, PT, R16, R9, PT ;  /* 0x000000091000720c */ /* 0x000fe20003fc4070 */
[-C--:B------:R-:W-:Y:S01]  /*0cd0*/  IMAD R65, R44, R53.reuse, RZ ;  /* 0x000000352c417224 */ /* 0x080fe200078e02ff */
[----:B------:R-:W-:Y:S01]  /*0ce0*/  LOP3.LUT R14, R6, 0x30, R19, 0x78, !PT ;  /* 0x00000030060e7812 */ /* 0x000fe200078e7813 */
[----:B------:R-:W-:Y:S01]  /*0cf0*/  IMAD.MOV.U32 R6, RZ, RZ, R15 ;  /* 0x000000ffff067224 */ /* 0x000fe200078e000f */
[----:B------:R-:W-:Y:S01]  /*0d00*/  ISETP.LE.AND P1, PT, RZ, UR4, PT ;  /* 0x00000004ff007c0c */ /* 0x000fe2000bf23270 */
[----:B------:R-:W-:Y:S01]  /*0d10*/  IMAD R63, R43, R53, RZ ;  /* 0x000000352b3f7224 */ /* 0x000fe200078e02ff */
[----:B------:R-:W-:Y:S01]  /*0d20*/  LOP3.LUT R15, R17, 0x1000, R4, 0xf8, !PT ;  /* 0x00001000110f7812 */ /* 0x000fe200078ef804 */
[--C-:B------:R-:W-:Y:S01]  /*0d30*/  @!P3 IMAD.IADD R3, R3, 0x1, -R16.reuse ;  /* 0x000000010303b824 */ /* 0x100fe200078e0a10 */
[----:B------:R-:W-:Y:S01]  /*0d40*/  ISETP.LE.AND P3, PT, RZ, UR6, PT ;  /* 0x00000006ff007c0c */ /* 0x000fe2000bf63270 */
[----:B------:R-:W-:Y:S01]  /*0d50*/  @!P4 IMAD.IADD R5, R5, 0x1, -R16 ;  /* 0x000000010505c824 */ /* 0x000fe200078e0a10 */
[----:B------:R-:W-:Y:S01]  /*0d60*/  ISETP.LE.AND P4, PT, RZ, UR7, PT ;  /* 0x00000007ff007c0c */ /* 0x000fe2000bf83270 */
[----:B------:R-:W-:Y:S01]  /*0d70*/  @!P2 IMAD.MOV R6, RZ, RZ, -R6 ;  /* 0x000000ffff06a224 */ /* 0x000fe200078e0a06 */
[----:B------:R-:W-:Y:S01]  /*0d80*/  ISETP.LE.AND P2, PT, RZ, UR5, PT ;  /* 0x00000005ff007c0c */ /* 0x000fe2000bf43270 */
[--C-:B------:R-:W-:Y:S01]  /*0d90*/  @!P5 IMAD.IADD R8, R8, 0x1, -R16.reuse ;  /* 0x000000010808d824 */ /* 0x100fe200078e0a10 */
[----:B------:R-:W-:Y:S01]  /*0da0*/  @!P0 LOP3.LUT R6, RZ, R10, RZ, 0x33, !PT ;  /* 0x0000000aff068212 */ /* 0x000fe200078e33ff */
[----:B------:R-:W-:Y:S01]  /*0db0*/  @!P6 IMAD.IADD R9, R9, 0x1, -R16 ;  /* 0x000000010909e824 */ /* 0x000fe200078e0a10 */
[----:B------:R-:W-:Y:S01]  /*0dc0*/  LOP3.LUT R16, R13, 0x1f, RZ, 0xc0, !PT ;  /* 0x0000001f0d107812 */ /* 0x000fe200078ec0ff */
[----:B------:R-:W-:Y:S01]  /*0dd0*/  ULDC.64 UR4, c[0x0][0x218] ;  /* 0x0000860000047ab9 */ /* 0x000fe20000000a00 */
[----:B------:R-:W-:Y:S01]  /*0de0*/  ULDC UR6, c[0x0][0x234] ;  /* 0x00008d0000067ab9 */ /* 0x000fe20000000800 */
[----:B------:R-:W-:Y:S01]  /*0df0*/  @!P1 IMAD.MOV R3, RZ, RZ, -R3 ;  /* 0x000000ffff039224 */ /* 0x000fe200078e0a03 */
[----:B------:R-:W-:Y:S01]  /*0e00*/  ISETP.NE.AND P0, PT, R11, RZ, PT ;  /* 0x000000ff0b00720c */ /* 0x000fe20003f05270 */
[----:B0-----:R-:W-:Y:S01]  /*0e10*/  IMAD R95, R16, R69, RZ ;  /* 0x00000045105f7224 */ /* 0x001fe200078e02ff */
[----:B------:R-:W-:Y:S01]  /*0e20*/  LOP3.LUT R4, RZ, R11, RZ, 0x33, !PT ;  /* 0x0000000bff047212 */ /* 0x000fe200078e33ff */
[----:B------:R-:W-:Y:S01]  /*0e30*/  @!P4 IMAD.MOV R9, RZ, RZ, -R9 ;  /* 0x000000ffff09c224 */ /* 0x000fe200078e0a09 */
[----:B------:R-:W-:Y:S01]  /*0e40*/  LEA.HI R2, R2, R7, RZ, 0x5 ;  /* 0x0000000702027211 */ /* 0x000fe200078f28ff */
[----:B------:R-:W-:Y:S01]  /*0e50*/  @!P2 IMAD.MOV R5, RZ, RZ, -R5 ;  /* 0x000000ffff05a224 */ /* 0x000fe200078e0a05 */
[----:B------:R-:W-:Y:S01]  /*0e60*/  LEA R20, P5, R95, UR4, 0x1 ;  /* 0x000000045f147c11 */ /* 0x000fe2000f8a08ff */
[----:B------:R-:W-:Y:S01]  /*0e70*/  @!P3 IMAD.MOV R8, RZ, RZ, -R8 ;  /* 0x000000ffff08b224 */ /* 0x000fe200078e0a08 */
[----:B------:R-:W-:Y:S01]  /*0e80*/  UIADD3 UR4, UR12, 0x2000, URZ ;  /* 0x000020000c047890 */ /* 0x000fe2000fffe03f */
[----:B------:R-:W-:Y:S01]  /*0e90*/  IMAD R6, R6, UR6, RZ ;  /* 0x0000000606067c24 */ /* 0x000fe2000f8e02ff */
[C---:B------:R-:W-:Y:S01]  /*0ea0*/  SEL R85, R4.reuse, R3, !P0 ;  /* 0x0000000304557207 */ /* 0x040fe20004000000 */
[----:B------:R-:W-:Y:S01]  /*0eb0*/  ULDC UR6, c[0x0][0x240] ;  /* 0x0000900000067ab9 */ /* 0x000fe20000000800 */
[C---:B------:R-:W-:Y:S01]  /*0ec0*/  SEL R87, R4.reuse, R5, !P0 ;  /* 0x0000000504577207 */ /* 0x040fe20004000000 */
[----:B------:R-:W-:Y:S01]  /*0ed0*/  USHF.R.U32.HI UR4, URZ, 0x4, UR4 ;  /* 0x000000043f047899 */ /* 0x000fe20008011604 */
[C---:B------:R-:W-:Y:S01]  /*0ee0*/  SEL R89, R4.reuse, R8, !P0 ;  /* 0x0000000804597207 */ /* 0x040fe20004000000 */
[----:B------:R-:W-:Y:S01]  /*0ef0*/  IMAD R17, R47, R53, RZ ;  /* 0x000000352f117224 */ /* 0x000fe200078e02ff */
[----:B------:R-:W-:Y:S01]  /*0f00*/  SEL R91, R4, R9, !P0 ;  /* 0x00000009045b7207 */ /* 0x000fe20004000000 */
[-C--:B------:R-:W-:Y:S01]  /*0f10*/  IMAD R61, R42, R53.reuse, RZ ;  /* 0x000000352a3d7224 */ /* 0x080fe200078e02ff */
[----:B------:R-:W-:Y:S01]  /*0f20*/  LEA R7, P1, R6, UR8, 0x1 ;  /* 0x0000000806077c11 */ /* 0x000fe2000f8208ff */
[----:B------:R-:W-:Y:S01]  /*0f30*/  USGXT.U32 UR4, UR4, 0xe ;  /* 0x0000000e0404789a */ /* 0x000fe20008000000 */
[-C--:B------:R-:W-:Y:S01]  /*0f40*/  IMAD R59, R41, R53.reuse, RZ ;  /* 0x00000035293b7224 */ /* 0x080fe200078e02ff */
[----:B------:R-:W-:Y:S01]  /*0f50*/  LEA.HI.X.SX32 R95, R95, UR5, 0x1, P5 ;  /* 0x000000055f5f7c11 */ /* 0x000fe2000a8f0eff */
[-C--:B------:R-:W-:Y:S01]  /*0f60*/  IMAD R57, R40, R53.reuse, RZ ;  /* 0x0000003528397224 */ /* 0x080fe200078e02ff */
[----:B------:R-:W-:Y:S01]  /*0f70*/  LEA.HI.X.SX32 R3, R6, UR9, 0x1, P1 ;  /* 0x0000000906037c11 */ /* 0x000fe200088f0eff */
[-C--:B------:R-:W-:Y:S01]  /*0f80*/  IMAD R55, R23, R53.reuse, RZ ;  /* 0x0000003517377224 */ /* 0x080fe200078e02ff */
[----:B------:R-:W-:Y:S01]  /*0f90*/  SHF.R.S32.HI R54, RZ, 0x5, R2 ;  /* 0x00000005ff367819 */ /* 0x000fe20000011402 */
[----:B------:R-:W-:Y:S01]  /*0fa0*/  IMAD.SHL.U32 R69, R69, 0x20, RZ ;  /* 0x0000002045457824 */ /* 0x000fe200078e00ff */
[C---:B------:R-:W-:Y:S01]  /*0fb0*/  LOP3.LUT R60, R15.reuse, 0x20, RZ, 0x3c, !PT ;  /* 0x000000200f3c7812 */ /* 0x040fe200078e3cff */
[----:B------:R-:W-:Y:S01]  /*0fc0*/  IMAD R53, R22, R53, RZ ;  /* 0x0000003516357224 */ /* 0x000fe200078e02ff */
[----:B------:R-:W-:Y:S01]  /*0fd0*/  LOP3.LUT R58, R15, 0x40, RZ, 0x3c, !PT ;  /* 0x000000400f3a7812 */ /* 0x000fe200078e3cff */
[----:B------:R-:W-:Y:S01]  /*0fe0*/  IMAD R85, R85, UR6, RZ ;  /* 0x0000000655557c24 */ /* 0x000fe2000f8e02ff */
[----:B------:R-:W-:Y:S01]  /*0ff0*/  LOP3.LUT R56, R15, 0x60, RZ, 0x3c, !PT ;  /* 0x000000600f387812 */ /* 0x000fe200078e3cff */
[----:B------:R-:W-:Y:S01]  /*1000*/  IMAD R87, R87, UR6, RZ ;  /* 0x0000000657577c24 */ /* 0x000fe2000f8e02ff */
[----:B------:R-:W-:Y:S01]  /*1010*/  UMOV UR5, URZ ;  /* 0x0000003f00057c82 */ /* 0x000fe20008000000 */
[----:B------:R-:W-:Y:S01]  /*1020*/  IMAD R89, R89, UR6, RZ ;  /* 0x0000000659597c24 */ /* 0x000fe2000f8e02ff */
[----:B------:R-:W-:Y:S01]  /*1030*/  UIADD3.64 UR10, UR4, -UR10, URZ ;  /* 0x8000000a040a7297 */ /* 0x000fe2000fffe03f */
[----:B------:R-:W-:-:S11]  /*1040*/  IMAD R91, R91, UR6, RZ ;  /* 0x000000065b5b7c24 */ /* 0x000fd6000f8e02ff */
.L_x_1:
[----:B------:R-:W-:Y:S01]  /*1050*/  ISETP.GE.AND P1, PT, R22, UR16, PT ;  /* 0x0000001016007c0c */ /* 0x000fe2000bf26270 */
[----:B------:R-:W-:Y:S01]  /*1060*/  IMAD.MOV.U32 R2, RZ, RZ, R7 ;  /* 0x000000ffff027224 */ /* 0x000fe200078e0007 */
[----:B------:R-:W-:Y:S02]  /*1070*/  PRMT R93, RZ, 0x7610, R93 ;  /* 0x00007610ff5d7816 */ /* 0x000fe4000000005d */
[----:B------:R-:W-:Y:S01]  /*1080*/  ISETP.GE.AND P0, PT, R0, UR16, PT ;  /* 0x0000001000007c0c */ /* 0x000fe2000bf06270 */
[----:B------:R-:W-:Y:S01]  /*1090*/  IMAD.WIDE R8, R53, 0x2, R2 ;  /* 0x0000000235087825 */ /* 0x000fe200078e0202 */
[----:B------:R-:W-:Y:S02]  /*10a0*/  PRMT R62, RZ, 0x7610, R62 ;  /* 0x00007610ff3e7816 */ /* 0x000fe4000000003e */
[----:B------:R-:W-:Y:S01]  /*10b0*/  PRMT R99, RZ, 0x7610, R99 ;  /* 0x00007610ff637816 */ /* 0x000fe20000000063 */
[----:B------:R-:W-:Y:S01]  /*10c0*/  IMAD.WIDE R6, R73, 0x2, R2 ;  /* 0x0000000249067825 */ /* 0x000fe200078e0202 */
[----:B------:R-:W-:-:S03]  /*10d0*/  ISETP.GE.AND P2, PT, R23, UR16, PT ;  /* 0x0000001017007c0c */ /* 0x000fc6000bf46270 */
[----:B------:R-:W2:Y:S01]  /*10e0*/  @!P1 LDG.E.U16 R93, desc[UR14][R8.64] ;  /* 0x0000000e085d9981 */ /* 0x000ea2000c1e1500 */
[----:B------:R-:W-:Y:S01]  /*10f0*/  ISETP.GE.AND P1, PT, R40, UR16, PT ;  /* 0x0000001028007c0c */ /* 0x000fe2000bf26270 */
[----:B------:R-:W-:Y:S02]  /*1100*/  IMAD.WIDE R4, R57, 0x2, R2 ;  /* 0x0000000239047825 */ /* 0x000fe400078e0202 */
[----:B------:R-:W3:Y:S01]  /*1110*/  @!P0 LDG.E.U16 R62, desc[UR14][R6.64] ;  /* 0x0000000e063e8981 */ /* 0x000ee2000c1e1500 */
[----:B------:R-:W-:-:S09]  /*1120*/  ISETP.GE.AND P0, PT, R43, UR16, PT ;  /* 0x000000102b007c0c */ /* 0x000fd2000bf06270 */
[----:B------:R0:W4:Y:S01]  /*1130*/  @!P1 LDG.E.U16 R99, desc[UR14][R4.64] ;  /* 0x0000000e04639981 */ /* 0x000122000c1e1500 */
[----:B------:R-:W-:Y:S01]  /*1140*/  ISETP.GE.AND P1, PT, R44, UR16, PT ;  /* 0x000000102c007c0c */ /* 0x000fe2000bf26270 */
[----:B------:R-:W-:Y:S01]  /*1150*/  IMAD.WIDE R10, R55, 0x2, R2 ;  /* 0x00000002370a7825 */ /* 0x000fe200078e0202 */
[----:B------:R-:W-:Y:S02]  /*1160*/  PRMT R97, RZ, 0x7610, R97 ;  /* 0x00007610ff617816 */ /* 0x000fe40000000061 */
[----:B------:R-:W-:Y:S01]  /*1170*/  PRMT R103, RZ, 0x7610, R103 ;  /* 0x00007610ff677816 */ /* 0x000fe20000000067 */
[----:B------:R-:W-:Y:S01]  /*1180*/  IMAD.WIDE R18, R63, 0x2, R2 ;  /* 0x000000023f127825 */ /* 0x000fe200078e0202 */
[----:B------:R-:W-:Y:S02]  /*1190*/  PRMT R105, RZ, 0x7610, R105 ;  /* 0x00007610ff697816 */ /* 0x000fe40000000069 */
[----:B------:R-:W-:Y:S01]  /*11a0*/  ISETP.GE.AND P3, PT, R41, UR16, PT ;  /* 0x0000001029007c0c */ /* 0x000fe2000bf66270 */
[----:B0-----:R-:W-:Y:S01]  /*11b0*/  IMAD.WIDE R4, R65, 0x2, R2 ;  /* 0x0000000241047825 */ /* 0x001fe200078e0202 */
[----:B------:R0:W5:Y:S01]  /*11c0*/  @!P2 LDG.E.U16 R97, desc[UR14][R10.64] ;  /* 0x0000000e0a61a981 */ /* 0x000162000c1e1500 */
[----:B------:R-:W-:-:S02]  /*11d0*/  ISETP.GE.AND P4, PT, R42, UR16, PT ;  /* 0x000000102a007c0c */ /* 0x000fc4000bf86270 */
[----:B------:R-:W-:Y:S01]  /*11e0*/  ISETP.GE.AND P2, PT, R45, UR16, PT ;  /* 0x000000102d007c0c */ /* 0x000fe2000bf46270 */
[----:B------:R-:W4:Y:S01]  /*11f0*/  @!P0 LDG.E.U16 R103, desc[UR14][R18.64] ;  /* 0x0000000e12678981 */ /* 0x000f22000c1e1500 */
[----:B------:R-:W-:-:S03]  /*1200*/  ISETP.GE.AND P0, PT, R47, UR16, PT ;  /* 0x000000102f007c0c */ /* 0x000fc6000bf06270 */
[----:B------:R1:W4:Y:S01]  /*1210*/  @!P1 LDG.E.U16 R105, desc[UR14][R4.64] ;  /* 0x0000000e04699981 */ /* 0x000322000c1e1500 */
[----:B------:R-:W-:Y:S01]  /*1220*/  ISETP.GE.AND P1, PT, R49, UR16, PT ;  /* 0x0000001031007c0c */ /* 0x000fe2000bf26270 */
[----:B------:R-:W-:Y:S01]  /*1230*/  IMAD.WIDE R6, R59, 0x2, R2 ;  /* 0x000000023b067825 */ /* 0x000fe200078e0202 */
[----:B------:R-:W-:Y:S02]  /*1240*/  PRMT R64, RZ, 0x7610, R64 ;  /* 0x00007610ff407816 */ /* 0x000fe40000000040 */
[----:B------:R-:W-:Y:S01]  /*1250*/  PRMT R101, RZ, 0x7610, R101 ;  /* 0x00007610ff657816 */ /* 0x000fe20000000065 */
[----:B------:R-:W-:Y:S01]  /*1260*/  IMAD.WIDE R8, R61, 0x2, R2 ;  /* 0x000000023d087825 */ /* 0x000fe200078e0202 */
[----:B------:R-:W-:Y:S02]  /*1270*/  PRMT R66, RZ, 0x7610, R66 ;  /* 0x00007610ff427816 */ /* 0x000fe40000000042 */
[----:B------:R1:W2:Y:S01]  /*1280*/  @!P3 LDG.E.U16 R64, desc[UR14][R6.64] ;  /* 0x0000000e0640b981 */ /* 0x0002a2000c1e1500 */
[----:B------:R-:W-:Y:S01]  /*1290*/  PRMT R109, RZ, 0x7610, R109 ;  /* 0x00007610ff6d7816 */ /* 0x000fe2000000006d */
[----:B0-----:R-:W-:Y:S01]  /*12a0*/  IMAD.WIDE R10, R17, 0x2, R2 ;  /* 0x00000002110a7825 */ /* 0x001fe200078e0202 */
[----:B------:R-:W-:Y:S01]  /*12b0*/  PRMT R68, RZ, 0x7610, R68 ;  /* 0x00007610ff447816 */ /* 0x000fe20000000044 */
[----:B------:R0:W5:Y:S01]  /*12c0*/  @!P4 LDG.E.U16 R101, desc[UR14][R8.64] ;  /* 0x0000000e0865c981 */ /* 0x000162000c1e1500 */
[----:B------:R-:W-:Y:S01]  /*12d0*/  ISETP.GE.AND P3, PT, R46, UR16, PT ;  /* 0x000000102e007c0c */ /* 0x000fe2000bf66270 */
[----:B-1----:R-:W-:-:S04]  /*12e0*/  IMAD.WIDE R4, R81, 0x2, R2 ;  /* 0x0000000251047825 */ /* 0x002fc800078e0202 */
[----:B------:R-:W-:Y:S01]  /*12f0*/  IMAD.WIDE R6, R67, 0x2, R2 ;  /* 0x0000000243067825 */ /* 0x000fe200078e0202 */
[----:B------:R-:W4:Y:S01]  /*1300*/  @!P0 LDG.E.U16 R109, desc[UR14][R10.64] ;  /* 0x0000000e0a6d8981 */ /* 0x000f22000c1e1500 */
[----:B------:R-:W-:Y:S02]  /*1310*/  ISETP.GE.AND P4, PT, R48, UR16, PT ;  /* 0x0000001030007c0c */ /* 0x000fe4000bf86270 */
[----:B------:R-:W-:Y:S01]  /*1320*/  ISETP.GE.AND P0, PT, R51, UR16, PT ;  /* 0x0000001033007c0c */ /* 0x000fe2000bf06270 */
[----:B------:R1:W5:Y:S01]  /*1330*/  @!P2 LDG.E.U16 R66, desc[UR14][R6.64] ;  /* 0x0000000e0642a981 */ /* 0x000362000c1e1500 */
[----:B------:R-:W-:-:S03]  /*1340*/  ISETP.GE.AND P2, PT, R50, UR16, PT ;  /* 0x0000001032007c0c */ /* 0x000fc6000bf46270 */
[----:B------:R-:W4:Y:S01]  /*1350*/  @!P1 LDG.E.U16 R68, desc[UR14][R4.64] ;  /* 0x0000000e04449981 */ /* 0x000f22000c1e1500 */
[----:B------:R-:W-:Y:S01]  /*1360*/  ISETP.GE.AND P1, PT, R52, UR16, PT ;  /* 0x0000001034007c0c */ /* 0x000fe2000bf26270 */
[----:B0-----:R-:W-:Y:S01]  /*1370*/  IMAD.WIDE R8, R21, 0x2, R2 ;  /* 0x0000000215087825 */ /* 0x001fe200078e0202 */
[----:B------:R-:W-:Y:S02]  /*1380*/  PRMT R107, RZ, 0x7610, R107 ;  /* 0x00007610ff6b7816 */ /* 0x000fe4000000006b */
[----:B------:R-:W-:Y:S01]  /*1390*/  PRMT R111, RZ, 0x7610, R111 ;  /* 0x00007610ff6f7816 */ /* 0x000fe2000000006f */
[----:B------:R-:W-:Y:S01]  /*13a0*/  IMAD.WIDE R18, R83, 0x2, R2 ;  /* 0x0000000253127825 */ /* 0x000fe200078e0202 */
[----:B------:R-:W-:Y:S02]  /*13b0*/  PRMT R113, RZ, 0x7610, R113 ;  /* 0x00007610ff717816 */ /* 0x000fe40000000071 */
[----:B------:R0:W4:Y:S01]  /*13c0*/  @!P3 LDG.E.U16 R107, desc[UR14][R8.64] ;  /* 0x0000000e086bb981 */ /* 0x000122000c1e1500 */
[----:B------:R-:W-:Y:S01]  /*13d0*/  PRMT R115, RZ, 0x7610, R115 ;  /* 0x00007610ff737816 */ /* 0x000fe20000000073 */
[----:B-1----:R-:W-:Y:S01]  /*13e0*/  IMAD.WIDE R6, R79, 0x2, R2 ;  /* 0x000000024f067825 */ /* 0x002fe200078e0202 */
[----:B------:R-:W-:Y:S01]  /*13f0*/  PRMT R117, RZ, 0x7610, R117 ;  /* 0x00007610ff757816 */ /* 0x000fe20000000075 */
[----:B------:R-:W4:Y:S02]  /*1400*/  @!P4 LDG.E.U16 R111, desc[UR14][R18.64] ;  /* 0x0000000e126fc981 */ /* 0x000f24000c1e1500 */
[----:B------:R-:W-:-:S02]  /*1410*/  IMAD.WIDE R10, R75, 0x2, R2 ;  /* 0x000000024b0a7825 */ /* 0x000fc400078e0202 */
[----:B------:R1:W4:Y:S02]  /*1420*/  @!P2 LDG.E.U16 R113, desc[UR14][R6.64] ;  /* 0x0000000e0671a981 */ /* 0x000324000c1e1500 */
[----:B0-----:R-:W-:Y:S02]  /*1430*/  IMAD.WIDE R8, R77, 0x2, R2 ;  /* 0x000000024d087825 */ /* 0x001fe400078e0202 */
[----:B------:R-:W4:Y:S04]  /*1440*/  @!P1 LDG.E.U16 R117, desc[UR14][R10.64] ;  /* 0x0000000e0a759981 */ /* 0x000f28000c1e1500 */
[----:B------:R0:W4:Y:S01]  /*1450*/  @!P0 LDG.E.U16 R115, desc[UR14][R8.64] ;  /* 0x0000000e08738981 */ /* 0x000122000c1e1500 */
[----:B------:R-:W-:Y:S01]  /*1460*/  BAR.SYNC.DEFER_BLOCKING 0x0 ;  /* 0x0000000000007b1d */ /* 0x000fe20000010000 */
[----:B------:R-:W-:Y:S01]  /*1470*/  ISETP.GE.AND P0, PT, R16, UR16, PT ;  /* 0x0000001010007c0c */ /* 0x000fe2000bf06270 */
[----:B------:R-:W-:-:S02]  /*1480*/  IMAD.MOV.U32 R4, RZ, RZ, R20 ;  /* 0x000000ffff047224 */ /* 0x000fc400078e0014 */
[--C-:B------:R-:W-:Y:S01]  /*1490*/  IMAD.MOV.U32 R5, RZ, RZ, R95.reuse ;  /* 0x000000ffff057224 */ /* 0x100fe200078e005f */
[----:B------:R-:W-:Y:S02]  /*14a0*/  PRMT R95, RZ, 0x7610, R95 ;  /* 0x00007610ff5f7816 */ /* 0x000fe4000000005f */
[----:B------:R-:W-:Y:S01]  /*14b0*/  PRMT R119, RZ, 0x7610, R119 ;  /* 0x00007610ff777816 */ /* 0x000fe20000000077 */
[----:B-1----:R-:W-:Y:S01]  /*14c0*/  IMAD.WIDE R6, R91, 0x2, R4 ;  /* 0x000000025b067825 */ /* 0x002fe200078e0204 */
[----:B------:R-:W-:Y:S02]  /*14d0*/  PRMT R121, RZ, 0x7610, R121 ;  /* 0x00007610ff797816 */ /* 0x000fe40000000079 */
[----:B------:R-:W-:Y:S01]  /*14e0*/  PRMT R123, RZ, 0x7610, R123 ;  /* 0x00007610ff7b7816 */ /* 0x000fe2000000007b */
[----:B0-----:R-:W-:-:S04]  /*14f0*/  IMAD.WIDE R8, R89, 0x2, R4 ;  /* 0x0000000259087825 */ /* 0x001fc800078e0204 */
[----:B------:R-:W-:-:S04]  /*1500*/  IMAD.WIDE R18, R87, 0x2, R4 ;  /* 0x0000000257127825 */ /* 0x000fc800078e0204 */
[----:B------:R-:W-:Y:S01]  /*1510*/  IMAD.WIDE R10, R85, 0x2, R4 ;  /* 0x00000002550a7825 */ /* 0x000fe200078e0204 */
[----:B------:R-:W4:Y:S04]  /*1520*/  @!P0 LDG.E.U16 R95, desc[UR14][R6.64] ;  /* 0x0000000e065f8981 */ /* 0x000f28000c1e1500 */
[----:B------:R-:W4:Y:S04]  /*1530*/  @!P0 LDG.E.U16 R119, desc[UR14][R8.64] ;  /* 0x0000000e08778981 */ /* 0x000f28000c1e1500 */
[----:B------:R-:W4:Y:S04]  /*1540*/  @!P0 LDG.E.U16 R121, desc[UR14][R18.64] ;  /* 0x0000000e12798981 */ /* 0x000f28000c1e1500 */
[----:B------:R-:W4:Y:S01]  /*1550*/  @!P0 LDG.E.U16 R123, desc[UR14][R10.64] ;  /* 0x0000000e0a7b8981 */ /* 0x000f22000c1e1500 */
[----:B------:R-:W-:-:S04]  /*1560*/  USHF.L.U32 UR6, UR17, 0x6, URZ ;  /* 0x0000000611067899 */ /* 0x000fc8000800063f */
[----:B------:R-:W-:-:S04]  /*1570*/  ULOP3.LUT UR6, UR6, 0x100, URZ, 0xc0, !UPT ;  /* 0x0000010006067892 */ /* 0x000fc8000f8ec03f */
[----:B------:R-:W-:-:S04]  /*1580*/  ULEA.HI UR6, UR12, UR6, URZ, 0x1c ;  /* 0x000000060c067291 */ /* 0x000fc8000f8fe03f */
[----:B------:R-:W-:Y:S01]  /*1590*/  ULOP3.LUT UR6, UR6, 0x3fff, URZ, 0xc0, !UPT ;  /* 0x00003fff06067892 */ /* 0x000fe2000f8ec03f */
[----:B------:R-:W-:Y:S01]  /*15a0*/  UMOV UR22, UR4 ;  /* 0x0000000400167c82 */ /* 0x000fe20008000000 */
[----:B------:R-:W-:Y:S01]  /*15b0*/  UMOV UR23, 0x80000020 ;  /* 0x8000002000177882 */ /* 0x000fe20000000000 */
[----:B------:R-:W-:-:S04]  /*15c0*/  UMOV UR21, 0x40000040 ;  /* 0x4000004000157882 */ /* 0x000fc80000000000 */
[----:B------:R-:W-:Y:S01]  /*15d0*/  UMOV UR20, UR6 ;  /* 0x0000000600147c82 */ /* 0x000fe20008000000 */
[----:B------:R-:W-:Y:S01]  /*15e0*/  UMOV UR8, 0x80 ;  /* 0x0000008000087882 */ /* 0x000fe20000000000 */
[----:B------:R-:W-:Y:S01]  /*15f0*/  UMOV UR9, 0x40000040 ;  /* 0x4000004000097882 */ /* 0x000fe20000000000 */
[----:B------:R-:W-:Y:S02]  /*1600*/  UMOV UR7, URZ ;  /* 0x0000003f00077c82 */ /* 0x000fe40008000000 */
[----:B------:R-:W-:Y:S01]  /*1610*/  UIADD3.64 UR8, UR6, UR8, URZ ;  /* 0x0000000806087297 */ /* 0x000fe2000fffe03f */
[----:B---3--:R-:W-:Y:S04]  /*1620*/  STS.U16 [R15+UR12], R62 ;  /* 0x0000003e0f007988 */ /* 0x008fe8000800040c */
[----:B--2---:R-:W-:Y:S04]  /*1630*/  STS.U16 [R15+UR12+0x400], R64 ;  /* 0x000400400f007988 */ /* 0x004fe8000800040c */
[----:B-----5:R-:W-:Y:S04]  /*1640*/  STS.U16 [R15+UR12+0x800], R66 ;  /* 0x000800420f007988 */ /* 0x020fe8000800040c */
[----:B----4-:R-:W-:Y:S04]  /*1650*/  STS.U16 [R15+UR12+0xc00], R68 ;  /* 0x000c00440f007988 */ /* 0x010fe8000800040c */
[----:B------:R-:W-:Y:S04]  /*1660*/  STS.U16 [R60+UR12+0x100], R93 ;  /* 0x0001005d3c007988 */ /* 0x000fe8000800040c */
        /* <DEDUP_REMOVED lines=11> */
[----:B------:R0:W-:Y:S04]  /*1720*/  STS.U16 [R14+UR12+0x2000], R95 ;  /* 0x0020005f0e007988 */ /* 0x0001e8000800040c */
[----:B------:R1:W-:Y:S04]  /*1730*/  STS.U16 [R14+UR12+0x2200], R119 ;  /* 0x002200770e007988 */ /* 0x0003e8000800040c */
[----:B------:R1:W-:Y:S04]  /*1740*/  STS.U16 [R14+UR12+0x2400], R121 ;  /* 0x002400790e007988 */ /* 0x0003e8000800040c */
[----:B------:R1:W-:Y:S01]  /*1750*/  STS.U16 [R14+UR12+0x2600], R123 ;  /* 0x0026007b0e007988 */ /* 0x0003e2000800040c */
[----:B------:R2:W-:Y:S06]  /*1760*/  MEMBAR.ALL.CTA ;  /* 0x0000000000007992 */ /* 0x0005ec0000008000 */
[----:B--2---:R-:W2:Y:S02]  /*1770*/  FENCE.VIEW.ASYNC.S ;  /* 0x00000000000073c6 */ /* 0x004ea40000000000 */
[----:B--2---:R-:W-:Y:S06]  /*1780*/  BAR.SYNC.DEFER_BLOCKING 0x0 ;  /* 0x0000000000007b1d */ /* 0x004fec0000010000 */
[----:B------:R-:W-:-:S06]  /*1790*/  WARPGROUP.ARRIVE ;  /* 0x00000000000079c5 */ /* 0x000fcc0000000000 */
[----:B------:R-:W-:Y:S01]  /*17a0*/  HGMMA.64x32x16.F32.BF16 R24, gdesc[UR20].tnspA, R24 ;  /* 0x20600000141879f0 */ /* 0x000fe20008701818 */
[----:B------:R-:W-:-:S05]  /*17b0*/  VIADD R54, R54, 0xffffffff ;  /* 0xffffffff36367836 */ /* 0x000fca0000000000 */
[----:B------:R-:W-:Y:S01]  /*17c0*/  ISETP.NE.U32.AND P0, PT, R54, RZ, PT ;  /* 0x000000ff3600720c */ /* 0x000fe20003f05070 */
[----:B------:R-:W-:Y:S01]  /*17d0*/  HGMMA.64x32x16.F32.BF16 R24, gdesc[UR8].tnspA, R24, gsb0 ;  /* 0x20600000081879f0 */ /* 0x000fe20008001818 */
[----:B0-----:R-:W-:Y:S01]  /*17e0*/  IMAD.WIDE R94, R69, 0x2, R4 ;  /* 0x00000002455e7825 */ /* 0x001fe200078e0204 */
[----:B------:R-:W-:-:S03]  /*17f0*/  UIADD3 UR16, UR16, -0x20, URZ ;  /* 0xffffffe010107890 */ /* 0x000fc6000fffe03f */
[----:B------:R-:W-:-:S04]  /*1800*/  IMAD.WIDE R2, R71, 0x2, R2 ;  /* 0x0000000247027825 */ /* 0x000fc800078e0202 */
[----:B------:R-:W-:Y:S02]  /*1810*/  IMAD.MOV.U32 R20, RZ, RZ, R94 ;  /* 0x000000ffff147224 */ /* 0x000fe400078e005e */
[----:B------:R-:W-:Y:S01]  /*1820*/  IMAD.MOV.U32 R7, RZ, RZ, R2 ;  /* 0x000000ffff077224 */ /* 0x000fe200078e0002 */
[----:B------:R-:W-:Y:S02]  /*1830*/  WARPGROUP.DEPBAR.LE gsb0, 0x0 ;  /* 0x00008000000079c5 */ /* 0x000fe40000010000 */
[----:B-1----:R-:W-:Y:S05]  /*1840*/  @P0 BRA `(.L_x_1) ;  /* 0xfffffff800000947 */ /* 0x002fea000383ffff */
[----:B------:R-:W-:Y:S02]  /*1850*/  F2FP.BF16.F32.PACK_AB R35, R39, R35 ;  /* 0x000000232723723e */ /* 0x000fe400000010ff */
[----:B------:R-:W-:Y:S02]  /*1860*/  F2FP.BF16.F32.PACK_AB R34, R38, R34 ;  /* 0x000000222622723e */ /* 0x000fe400000010ff */
[----:B------:R-:W-:Y:S02]  /*1870*/  F2FP.BF16.F32.PACK_AB R33, R37, R33 ;  /* 0x000000212521723e */ /* 0x000fe400000010ff */
[----:B------:R-:W-:Y:S02]  /*1880*/  F2FP.BF16.F32.PACK_AB R32, R36, R32 ;  /* 0x000000202420723e */ /* 0x000fe400000010ff */
[----:B------:R-:W-:Y:S02]  /*1890*/  F2FP.BF16.F32.PACK_AB R27, R31, R27 ;  /* 0x0000001b1f1b723e */ /* 0x000fe400000010ff */
[----:B------:R-:W-:-:S02]  /*18a0*/  F2FP.BF16.F32.PACK_AB R26, R30, R26 ;  /* 0x0000001a1e1a723e */ /* 0x000fc400000010ff */
[----:B------:R-:W-:Y:S02]  /*18b0*/  F2FP.BF16.F32.PACK_AB R25, R29, R25 ;  /* 0x000000191d19723e */ /* 0x000fe400000010ff */
[----:B------:R-:W-:-:S07]  /*18c0*/  F2FP.BF16.F32.PACK_AB R24, R28, R24 ;  /* 0x000000181c18723e */ /* 0x000fce00000010ff */
.L_x_0:
[----:B------:R-:W-:Y:S01]  /*18d0*/  BAR.SYNC.DEFER_BLOCKING 0x0 ;  /* 0x0000000000007b1d */ /* 0x000fe20000010000 */
[C---:B------:R-:W-:Y:S01]  /*18e0*/  IMAD.SHL.U32 R2, R13.reuse, 0x10, RZ ;  /* 0x000000100d027824 */ /* 0x040fe200078e00ff */
[C---:B------:R-:W-:Y:S01]  /*18f0*/  LOP3.LUT R28, R13.reuse, 0xff, RZ, 0xc0, !PT ;  /* 0x000000ff0d1c7812 */ /* 0x040fe200078ec0ff */
[C---:B------:R-:W-:Y:S02]  /*1900*/  IMAD.SHL.U32 R4, R13.reuse, 0x100, RZ ;  /* 0x000001000d047824 */ /* 0x040fe400078e00ff */
[----:B------:R-:W-:Y:S01]  /*1910*/  IMAD.SHL.U32 R3, R13, 0x8, RZ ;  /* 0x000000080d037824 */ /* 0x000fe200078e00ff */
[----:B------:R-:W-:Y:S01]  /*1920*/  LOP3.LUT R2, R2, 0x70, RZ, 0xc0, !PT ;  /* 0x0000007002027812 */ /* 0x000fe200078ec0ff */
[----:B------:R-:W-:Y:S01]  /*1930*/  ULDC UR4, c[0x0][0x244] ;  /* 0x0000910000047ab9 */ /* 0x000fe20000000800 */
[----:B------:R-:W-:Y:S01]  /*1940*/  LOP3.LUT R5, R4, 0x800, RZ, 0xc0, !PT ;  /* 0x0000080004057812 */ /* 0x000fe200078ec0ff */
[----:B------:R-:W-:Y:S01]  /*1950*/  ULDC.64 UR6, c[0x0][0x228] ;  /* 0x00008a0000067ab9 */ /* 0x000fe20000000a00 */
[----:B------:R-:W-:Y:S01]  /*1960*/  LOP3.LUT R3, R3, 0x780, RZ, 0xc0, !PT ;  /* 0x0000078003037812 */ /* 0x000fe200078ec0ff */
[----:B------:R-:W-:Y:S01]  /*1970*/  IMAD.U32 R13, RZ, RZ, UR13 ;  /* 0x0000000dff0d7e24 */ /* 0x000fe2000f8e00ff */
[----:B------:R-:W-:-:S02]  /*1980*/  IADD3 R2, R5, UR12, R2 ;  /* 0x0000000c05027c10 */ /* 0x000fc4000fffe002 */
[----:B------:R-:W-:Y:S02]  /*1990*/  LEA R28, R28, UR12, 0x4 ;  /* 0x0000000c1c1c7c11 */ /* 0x000fe4000f8e20ff */
[----:B------:R-:W-:Y:S01]  /*19a0*/  ISETP.GE.AND P0, PT, R12, UR6, PT ;  /* 0x000000060c007c0c */ /* 0x000fe2000bf06270 */
[----:B------:R-:W-:Y:S01]  /*19b0*/  IMAD.IADD R16, R3, 0x1, R2 ;  /* 0x0000000103107824 */ /* 0x000fe200078e0202 */
[----:B------:R-:W-:Y:S01]  /*19c0*/  LOP3.LUT R2, R0, UR13, RZ, 0xfc, !PT ;  /* 0x0000000d00027c12 */ /* 0x000fe2000f8efcff */
[----:B------:R-:W-:Y:S01]  /*19d0*/  IMAD R3, R12, UR4, RZ ;  /* 0x000000040c037c24 */ /* 0x000fe2000f8e02ff */
[----:B------:R-:W-:Y:S01]  /*19e0*/  ULDC.64 UR4, c[0x0][0x220] ;  /* 0x0000880000047ab9 */ /* 0x000fe20000000a00 */
[--C-:B------:R-:W-:Y:S02]  /*19f0*/  LOP3.LUT R29, R13, 0x1a, R0.reuse, 0xfe, !PT ;  /* 0x0000001a0d1d7812 */ /* 0x100fe400078efe00 */
[C---:B------:R-:W-:Y:S01]  /*1a00*/  ISETP.LT.AND P2, PT, R2.reuse, UR7, !P0 ;  /* 0x0000000702007c0c */ /* 0x040fe2000c741270 */
[----:B------:R0:W-:Y:S01]  /*1a10*/  STSM.16.M88.4 [R16], R24 ;  /* 0x0000001810007844 */ /* 0x0001e20000000200 */
[----:B------:R-:W-:Y:S01]  /*1a20*/  LEA R30, P1, R3, UR4, 0x1 ;  /* 0x00000004031e7c11 */ /* 0x000fe2000f8208ff */
[----:B------:R-:W-:Y:S01]  /*1a30*/  ULDC UR4, c[0x0][0x248] ;  /* 0x0000920000047ab9 */ /* 0x000fe20000000800 */
[--C-:B------:R-:W-:Y:S01]  /*1a40*/  LOP3.LUT R18, R13, 0x18, R0.reuse, 0xfe, !PT ;  /* 0x000000180d127812 */ /* 0x100fe200078efe00 */
[----:B------:R-:W-:Y:S01]  /*1a50*/  BAR.SYNC.DEFER_BLOCKING 0x0 ;  /* 0x0000000000007b1d */ /* 0x000fe20000010000 */
[----:B------:R-:W-:Y:S01]  /*1a60*/  LEA.HI.X.SX32 R36, R3, UR5, 0x1, P1 ;  /* 0x0000000503247c11 */ /* 0x000fe200088f0eff */
[----:B------:R-:W-:Y:S01]  /*1a70*/  IMAD R3, R2, UR4, RZ ;  /* 0x0000000402037c24 */ /* 0x000fe2000f8e02ff */
[----:B------:R-:W-:-:S02]  /*1a80*/  LOP3.LUT R2, R13, 0x2, R0, 0xfe, !PT ;  /* 0x000000020d027812 */ /* 0x000fc400078efe00 */
[C-C-:B------:R-:W-:Y:S02]  /*1a90*/  LOP3.LUT R19, R13.reuse, 0x16, R0.reuse, 0xfe, !PT ;  /* 0x000000160d137812 */ /* 0x140fe400078efe00 */
[C---:B------:R-:W-:Y:S01]  /*1aa0*/  ISETP.LT.AND P4, PT, R2.reuse, UR7, !P0 ;  /* 0x0000000702007c0c */ /* 0x040fe2000c781270 */
[----:B------:R-:W-:Y:S01]  /*1ab0*/  IMAD R11, R2, UR4, RZ ;  /* 0x00000004020b7c24 */ /* 0x000fe2000f8e02ff */
[C-C-:B------:R-:W-:Y:S02]  /*1ac0*/  LOP3.LUT R20, R13.reuse, 0x14, R0.reuse, 0xfe, !PT ;  /* 0x000000140d147812 */ /* 0x140fe400078efe00 */
[C-C-:B------:R-:W-:Y:S02]  /*1ad0*/  LOP3.LUT R21, R13.reuse, 0x12, R0.reuse, 0xfe, !PT ;  /* 0x000000120d157812 */ /* 0x140fe400078efe00 */
[C-C-:B0-----:R-:W-:Y:S02]  /*1ae0*/  LOP3.LUT R26, R13.reuse, 0x1e, R0.reuse, 0xfe, !PT ;  /* 0x0000001e0d1a7812 */ /* 0x141fe400078efe00 */
[----:B------:R-:W-:-:S02]  /*1af0*/  LOP3.LUT R27, R13, 0x1c, R0, 0xfe, !PT ;  /* 0x0000001c0d1b7812 */ /* 0x000fc400078efe00 */
[C-C-:B------:R-:W-:Y:S02]  /*1b00*/  LOP3.LUT R22, R13.reuse, 0x10, R0.reuse, 0xfe, !PT ;  /* 0x000000100d167812 */ /* 0x140fe400078efe00 */
[C-C-:B------:R-:W-:Y:S02]  /*1b10*/  LOP3.LUT R23, R13.reuse, 0xe, R0.reuse, 0xfe, !PT ;  /* 0x0000000e0d177812 */ /* 0x140fe400078efe00 */
[C-C-:B------:R-:W-:Y:S02]  /*1b20*/  LOP3.LUT R24, R13.reuse, 0xc, R0.reuse, 0xfe, !PT ;  /* 0x0000000c0d187812 */ /* 0x140fe400078efe00 */
[C-C-:B------:R-:W-:Y:S01]  /*1b30*/  LOP3.LUT R8, R13.reuse, 0xa, R0.reuse, 0xfe, !PT ;  /* 0x0000000a0d087812 */ /* 0x140fe200078efe00 */
[----:B------:R-:W0:Y:S01]  /*1b40*/  LDS.128 R4, [R28] ;  /* 0x000000001c047984 */ /* 0x000e220000000c00 */
[----:B------:R-:W-:Y:S01]  /*1b50*/  LOP3.LUT R9, R13, 0x8, R0, 0xfe, !PT ;  /* 0x000000080d097812 */ /* 0x000fe200078efe00 */
[----:B------:R-:W-:Y:S01]  /*1b60*/  BAR.SYNC.DEFER_BLOCKING 0x0 ;  /* 0x0000000000007b1d */ /* 0x000fe20000010000 */
[----:B------:R-:W-:-:S03]  /*1b70*/  LEA R2, P1, R3, R30, 0x1 ;  /* 0x0000001e03027211 */ /* 0x000fc600078208ff */
[----:B------:R-:W-:Y:S01]  /*1b80*/  IMAD R25, R9, UR4, RZ ;  /* 0x0000000409197c24 */ /* 0x000fe2000f8e02ff */
[C-C-:B------:R-:W-:Y:S02]  /*1b90*/  LOP3.LUT R10, R13.reuse, 0x6, R0.reuse, 0xfe, !PT ;  /* 0x000000060d0a7812 */ /* 0x140fe400078efe00 */
[----:B------:R-:W-:Y:S02]  /*1ba0*/  LOP3.LUT R0, R13, 0x4, R0, 0xfe, !PT ;  /* 0x000000040d007812 */ /* 0x000fe400078efe00 */
[----:B------:R-:W-:Y:S01]  /*1bb0*/  LEA R12, P3, R11, R30, 0x1 ;  /* 0x0000001e0b0c7211 */ /* 0x000fe200078608ff */
[----:B------:R-:W-:Y:S01]  /*1bc0*/  IMAD R17, R10, UR4, RZ ;  /* 0x000000040a117c24 */ /* 0x000fe2000f8e02ff */
[-C--:B------:R-:W-:Y:S02]  /*1bd0*/  LEA.HI.X.SX32 R3, R3, R36.reuse, 0x1, P1 ;  /* 0x0000002403037211 */ /* 0x080fe400008f0eff */
[C---:B------:R-:W-:Y:S01]  /*1be0*/  ISETP.LT.AND P1, PT, R0.reuse, UR7, !P0 ;  /* 0x0000000700007c0c */ /* 0x040fe2000c721270 */
[----:B------:R-:W-:Y:S01]  /*1bf0*/  IMAD R0, R0, UR4, RZ ;  /* 0x0000000400007c24 */ /* 0x000fe2000f8e02ff */
[----:B------:R-:W-:-:S02]  /*1c00*/  LEA.HI.X.SX32 R13, R11, R36, 0x1, P3 ;  /* 0x000000240b0d7211 */ /* 0x000fc400018f0eff */
[----:B------:R-:W-:Y:S01]  /*1c10*/  ISETP.LT.AND P3, PT, R10, UR7, !P0 ;  /* 0x000000070a007c0c */ /* 0x000fe2000c761270 */
[----:B------:R-:W-:Y:S01]  /*1c20*/  STSM.16.M88.4 [R16], R32 ;  /* 0x0000002010007844 */ /* 0x000fe20000000200 */
[----:B------:R-:W-:Y:S06]  /*1c30*/  BAR.SYNC.DEFER_BLOCKING 0x0 ;  /* 0x0000000000007b1d */ /* 0x000fec0000010000 */
[----:B0-----:R0:W-:Y:S01]  /*1c40*/  @P2 STG.E.U16 desc[UR14][R2.64], R4 ;  /* 0x0000000402002986 */ /* 0x0011e2000c10150e */
[----:B------:R-:W-:-:S03]  /*1c50*/  ISETP.LT.AND P2, PT, R9, UR7, !P0 ;  /* 0x0000000709007c0c */ /* 0x000fc6000c741270 */
[----:B------:R1:W-:Y:S01]  /*1c60*/  @P4 STG.E.U16 desc[UR14][R12.64], R5 ;  /* 0x000000050c004986 */ /* 0x0003e2000c10150e */
[----:B------:R-:W-:-:S04]  /*1c70*/  LEA R14, P4, R0, R30, 0x1 ;  /* 0x0000001e000e7211 */ /* 0x000fc800078808ff */
[----:B------:R-:W-:Y:S01]  /*1c80*/  LEA.HI.X.SX32 R15, R0, R36, 0x1, P4 ;  /* 0x00000024000f7211 */ /* 0x000fe200020f0eff */
[C---:B------:R-:W-:Y:S01]  /*1c90*/  IMAD R0, R8.reuse, UR4, RZ ;  /* 0x0000000408007c24 */ /* 0x040fe2000f8e02ff */
[----:B------:R-:W-:Y:S02]  /*1ca0*/  ISETP.LT.AND P4, PT, R8, UR7, !P0 ;  /* 0x0000000708007c0c */ /* 0x000fe4000c781270 */
[----:B------:R-:W2:Y:S01]  /*1cb0*/  LDS.128 R8, [R28] ;  /* 0x000000001c087984 */ /* 0x000ea20000000c00 */
[-C--:B0-----:R-:W-:Y:S02]  /*1cc0*/  LEA R2, P5, R17, R30.reuse, 0x1 ;  /* 0x0000001e11027211 */ /* 0x081fe400078a08ff */
[-C--:B------:R-:W-:Y:S01]  /*1cd0*/  LEA R16, P6, R0, R30.reuse, 0x1 ;  /* 0x0000001e00107211 */ /* 0x080fe200078c08ff */
[----:B------:R0:W-:Y:S01]  /*1ce0*/  @P1 STG.E.U16 desc[UR14][R14.64], R6 ;  /* 0x000000060e001986 */ /* 0x0001e2000c10150e */
[----:B-1----:R-:W-:Y:S02]  /*1cf0*/  LEA R12, P1, R25, R30, 0x1 ;  /* 0x0000001e190c7211 */ /* 0x002fe400078208ff */
[----:B------:R-:W-:-:S02]  /*1d00*/  LEA.HI.X.SX32 R3, R17, R36, 0x1, P5 ;  /* 0x0000002411037211 */ /* 0x000fc400028f0eff */
[----:B------:R-:W-:Y:S02]  /*1d10*/  PRMT R5, R4, 0x7632, R5 ;  /* 0x0000763204057816 */ /* 0x000fe40000000005 */
[-C--:B------:R-:W-:Y:S01]  /*1d20*/  LEA.HI.X.SX32 R13, R25, R36.reuse, 0x1, P1 ;  /* 0x00000024190d7211 */ /* 0x080fe200008f0eff */
[----:B------:R1:W-:Y:S01]  /*1d30*/  @P3 STG.E.U16 desc[UR14][R2.64], R7 ;  /* 0x0000000702003986 */ /* 0x0003e2000c10150e */
[----:B------:R-:W-:Y:S02]  /*1d40*/  LEA.HI.X.SX32 R17, R0, R36, 0x1, P6 ;  /* 0x0000002400117211 */ /* 0x000fe400030f0eff */
[C---:B------:R-:W-:Y:S01]  /*1d50*/  ISETP.LT.AND P1, PT, R24.reuse, UR7, !P0 ;  /* 0x0000000718007c0c */ /* 0x040fe2000c721270 */
[----:B------:R-:W-:Y:S01]  /*1d60*/  IMAD R24, R24, UR4, RZ ;  /* 0x0000000418187c24 */ /* 0x000fe2000f8e02ff */
[----:B0-----:R-:W-:Y:S01]  /*1d70*/  PRMT R15, R5, 0x7632, R15 ;  /* 0x00007632050f7816 */ /* 0x001fe2000000000f */
[----:B------:R0:W-:Y:S01]  /*1d80*/  @P2 STG.E.U16 desc[UR14][R12.64], R5 ;  /* 0x000000050c002986 */ /* 0x0001e2000c10150e */
[C---:B------:R-:W-:Y:S01]  /*1d90*/  ISETP.LT.AND P3, PT, R23.reuse, UR7, !P0 ;  /* 0x0000000717007c0c */ /* 0x040fe2000c761270 */
[----:B------:R-:W-:Y:S01]  /*1da0*/  IMAD R23, R23, UR4, RZ ;  /* 0x0000000417177c24 */ /* 0x000fe2000f8e02ff */
[C---:B------:R-:W-:Y:S01]  /*1db0*/  ISETP.LT.AND P2, PT, R22.reuse, UR7, !P0 ;  /* 0x0000000716007c0c */ /* 0x040fe2000c741270 */
[----:B------:R3:W-:Y:S01]  /*1dc0*/  @P4 STG.E.U16 desc[UR14][R16.64], R15 ;  /* 0x0000000f10004986 */ /* 0x0007e2000c10150e */
[----:B------:R-:W-:Y:S01]  /*1dd0*/  IMAD R22, R22, UR4, RZ ;  /* 0x0000000416167c24 */ /* 0x000fe2000f8e02ff */
[----:B------:R-:W-:-:S02]  /*1de0*/  LEA R4, P6, R24, R30, 0x1 ;  /* 0x0000001e18047211 */ /* 0x000fc400078c08ff */
[C---:B------:R-:W-:Y:S01]  /*1df0*/  ISETP.LT.AND P4, PT, R21.reuse, UR7, !P0 ;  /* 0x0000000715007c0c */ /* 0x040fe2000c781270 */
[----:B------:R-:W-:Y:S01]  /*1e00*/  IMAD R21, R21, UR4, RZ ;  /* 0x0000000415157c24 */ /* 0x000fe2000f8e02ff */
[----:B-1----:R-:W-:Y:S02]  /*1e10*/  LEA R2, P5, R23, R30, 0x1 ;  /* 0x0000001e17027211 */ /* 0x002fe400078a08ff */
[----:B------:R-:W-:Y:S02]  /*1e20*/  PRMT R0, R6, 0x7632, R0 ;  /* 0x0000763206007816 */ /* 0x000fe40000000000 */
[----:B0-----:R-:W-:Y:S02]  /*1e30*/  LEA.HI.X.SX32 R5, R24, R36, 0x1, P6 ;  /* 0x0000002418057211 */ /* 0x001fe400030f0eff */
[----:B------:R-:W-:Y:S01]  /*1e40*/  LEA R6, P6, R22, R30, 0x1 ;  /* 0x0000001e16067211 */ /* 0x000fe200078c08ff */
[----:B---3--:R-:W-:Y:S01]  /*1e50*/  IMAD R15, R27, UR4, RZ ;  /* 0x000000041b0f7c24 */ /* 0x008fe2000f8e02ff */
[----:B------:R-:W-:Y:S01]  /*1e60*/  LEA.HI.X.SX32 R3, R23, R36, 0x1, P5 ;  /* 0x0000002417037211 */ /* 0x000fe200028f0eff */
[----:B------:R0:W-:Y:S01]  /*1e70*/  @P1 STG.E.U16 desc[UR14][R4.64], R0 ;  /* 0x0000000004001986 */ /* 0x0001e2000c10150e */
[----:B------:R-:W-:Y:S01]  /*1e80*/  LEA R12, P5, R21, R30, 0x1 ;  /* 0x0000001e150c7211 */ /* 0x000fe200078a08ff */
[----:B------:R-:W-:Y:S01]  /*1e90*/  IMAD R17, R26, UR4, RZ ;  /* 0x000000041a117c24 */ /* 0x000fe2000f8e02ff */
[----:B------:R-:W-:-:S02]  /*1ea0*/  PRMT R14, R7, 0x7632, R14 ;  /* 0x00007632070e7816 */ /* 0x000fc4000000000e */
[-C--:B------:R-:W-:Y:S02]  /*1eb0*/  LEA.HI.X.SX32 R7, R22, R36.reuse, 0x1, P6 ;  /* 0x0000002416077211 */ /* 0x080fe400030f0eff */
[----:B------:R-:W-:Y:S01]  /*1ec0*/  LEA.HI.X.SX32 R13, R21, R36, 0x1, P5 ;  /* 0x00000024150d7211 */ /* 0x000fe200028f0eff */
[----:B------:R1:W-:Y:S01]  /*1ed0*/  @P3 STG.E.U16 desc[UR14][R2.64], R14 ;  /* 0x0000000e02003986 */ /* 0x0003e2000c10150e */
[C---:B------:R-:W-:Y:S01]  /*1ee0*/  ISETP.LT.AND P3, PT, R18.reuse, UR7, !P0 ;  /* 0x0000000712007c0c */ /* 0x040fe2000c761270 */
[----:B------:R-:W-:Y:S01]  /*1ef0*/  IMAD R18, R18, UR4, RZ ;  /* 0x0000000412127c24 */ /* 0x000fe2000f8e02ff */
[C---:B------:R-:W-:Y:S01]  /*1f00*/  ISETP.LT.AND P5, PT, R20.reuse, UR7, !P0 ;  /* 0x0000000714007c0c */ /* 0x040fe2000c7a1270 */
[----:B--2---:R2:W-:Y:S01]  /*1f10*/  @P2 STG.E.U16 desc[UR14][R6.64], R8 ;  /* 0x0000000806002986 */ /* 0x0045e2000c10150e */
[----:B------:R-:W-:Y:S02]  /*1f20*/  IMAD R20, R20, UR4, RZ ;  /* 0x0000000414147c24 */ /* 0x000fe4000f8e02ff */
[----:B0-----:R-:W-:Y:S01]  /*1f30*/  IMAD R0, R29, UR4, RZ ;  /* 0x000000041d007c24 */ /* 0x001fe2000f8e02ff */
[----:B------:R0:W-:Y:S01]  /*1f40*/  @P4 STG.E.U16 desc[UR14][R12.64], R9 ;  /* 0x000000090c004986 */ /* 0x0001e2000c10150e */
[C---:B------:R-:W-:Y:S01]  /*1f50*/  ISETP.LT.AND P4, PT, R19.reuse, UR7, !P0 ;  /* 0x0000000713007c0c */ /* 0x040fe2000c781270 */
[----:B------:R-:W-:Y:S01]  /*1f60*/  IMAD R19, R19, UR4, RZ ;  /* 0x0000000413137c24 */ /* 0x000fe2000f8e02ff */
[----:B-1----:R-:W-:-:S04]  /*1f70*/  LEA R2, P6, R20, R30, 0x1 ;  /* 0x0000001e14027211 */ /* 0x002fc800078c08ff */
[CC--:B------:R-:W-:Y:S02]  /*1f80*/  LEA R4, P1, R19.reuse, R30.reuse, 0x1 ;  /* 0x0000001e13047211 */ /* 0x0c0fe400078208ff */
[C---:B--2---:R-:W-:Y:S02]  /*1f90*/  LEA R6, P2, R18.reuse, R30, 0x1 ;  /* 0x0000001e12067211 */ /* 0x044fe400078408ff */
[----:B------:R-:W-:Y:S02]  /*1fa0*/  LEA.HI.X.SX32 R5, R19, R36, 0x1, P1 ;  /* 0x0000002413057211 */ /* 0x000fe400008f0eff */
[----:B------:R-:W-:Y:S02]  /*1fb0*/  LEA R14, P1, R15, R30, 0x1 ;  /* 0x0000001e0f0e7211 */ /* 0x000fe400078208ff */
[----:B------:R-:W-:Y:S02]  /*1fc0*/  LEA.HI.X.SX32 R7, R18, R36, 0x1, P2 ;  /* 0x0000002412077211 */ /* 0x000fe400010f0eff */
[----:B------:R-:W-:-:S02]  /*1fd0*/  ISETP.LT.AND P2, PT, R29, UR7, !P0 ;  /* 0x000000071d007c0c */ /* 0x000fc4000c741270 */
[-C--:B------:R-:W-:Y:S02]  /*1fe0*/  LEA.HI.X.SX32 R15, R15, R36.reuse, 0x1, P1 ;  /* 0x000000240f0f7211 */ /* 0x080fe400008f0eff */
[----:B------:R-:W-:Y:S02]  /*1ff0*/  LEA.HI.X.SX32 R3, R20, R36, 0x1, P6 ;  /* 0x0000002414037211 */ /* 0x000fe400030f0eff */
[----:B------:R-:W-:Y:S02]  /*2000*/  ISETP.LT.AND P1, PT, R27, UR7, !P0 ;  /* 0x000000071b007c0c */ /* 0x000fe4000c721270 */
[----:B------:R-:W-:Y:S01]  /*2010*/  ISETP.LT.AND P0, PT, R26, UR7, !P0 ;  /* 0x000000071a007c0c */ /* 0x000fe2000c701270 */
[----:B------:R1:W-:Y:S01]  /*2020*/  @P5 STG.E.U16 desc[UR14][R2.64], R10 ;  /* 0x0000000a02005986 */ /* 0x0003e2000c10150e */
[C---:B0-----:R-:W-:Y:S02]  /*2030*/  LEA R12, P6, R0.reuse, R30, 0x1 ;  /* 0x0000001e000c7211 */ /* 0x041fe400078c08ff */
[----:B------:R-:W-:Y:S01]  /*2040*/  PRMT R9, R9, 0x7632, R9 ;  /* 0x0000763209097816 */ /* 0x000fe20000000009 */
[----:B------:R0:W-:Y:S01]  /*2050*/  @P4 STG.E.U16 desc[UR14][R4.64], R11 ;  /* 0x0000000b04004986 */ /* 0x0001e2000c10150e */
[----:B------:R-:W-:-:S02]  /*2060*/  LEA.HI.X.SX32 R13, R0, R36, 0x1, P6 ;  /* 0x00000024000d7211 */ /* 0x000fc400030f0eff */
[----:B------:R-:W-:Y:S02]  /*2070*/  PRMT R0, R10, 0x7632, R0 ;  /* 0x000076320a007816 */ /* 0x000fe40000000000 */
[C---:B------:R-:W-:Y:S02]  /*2080*/  LEA R16, P6, R17.reuse, R30, 0x1 ;  /* 0x0000001e11107211 */ /* 0x040fe400078c08ff */
[----:B-1----:R-:W-:Y:S02]  /*2090*/  PRMT R3, R8, 0x7632, R3 ;  /* 0x0000763208037816 */ /* 0x002fe40000000003 */
[----:B------:R-:W-:-:S03]  /*20a0*/  LEA.HI.X.SX32 R17, R17, R36, 0x1, P6 ;  /* 0x0000002411117211 */ /* 0x000fc600030f0eff */
[----:B------:R0:W-:Y:S04]  /*20b0*/  @P3 STG.E.U16 desc[UR14][R6.64], R3 ;  /* 0x0000000306003986 */ /* 0x0001e8000c10150e */
[----:B------:R0:W-:Y:S04]  /*20c0*/  @P2 STG.E.U16 desc[UR14][R12.64], R9 ;  /* 0x000000090c002986 */ /* 0x0001e8000c10150e */
[----:B------:R0:W-:Y:S01]  /*20d0*/  @P1 STG.E.U16 desc[UR14][R14.64], R0 ;  /* 0x000000000e001986 */ /* 0x0001e2000c10150e */
[----:B------:R-:W-:Y:S05]  /*20e0*/  @!P0 EXIT ;  /* 0x000000000000894d */ /* 0x000fea0003800000 */
[----:B------:R-:W-:-:S05]  /*20f0*/  PRMT R8, R11, 0x7632, R8 ;  /* 0x000076320b087816 */ /* 0x000fca0000000008 */
[----:B------:R-:W-:Y:S01]  /*2100*/  STG.E.U16 desc[UR14][R16.64], R8 ;  /* 0x0000000810007986 */ /* 0x000fe2000c10150e */
[----:B------:R-:W-:Y:S05]  /*2110*/  EXIT ;  /* 0x000000000000794d */ /* 0x000fea0003800000 */
.L_x_2:
[----:B------:R-:W-:-:S00]  /*2120*/  BRA `(.L_x_2) ;  /* 0xfffffffc00fc7947 */ /* 0x000fc0000383ffff */
[----:B------:R-:W-:-:S00]  /*2130*/  NOP ;  /* 0x0000000000007918 */ /* 0x000fc00000000000 */
        /* <DEDUP_REMOVED lines=12> */
.L_x_3:


//--------------------- .nv.shared.matmul_kernel  --------------------------
	.section	.nv.shared.matmul_kernel,"aw",@nobits
	.sectionflags	@""
	.align	16
	.zero		1024


//--------------------- .nv.shared.reserved.0     --------------------------
	.section	.nv.shared.reserved.0,"aw",@nobits
	.weak		__nv_reservedSMEM_offset_0_alias
	.size		__nv_reservedSMEM_offset_0_alias, 0, 0
	.other		__nv_reservedSMEM_offset_0_alias,@"STO_CUDA_RESERVED_SHARED STV_DEFAULT"
__nv_reservedSMEM_offset_0_alias:
	.zero		0


//--------------------- .nv.constant0.matmul_kernel --------------------------
	.section	.nv.constant0.matmul_kernel,"a",@progbits
	.sectionflags	@""
	.align	4
.nv.constant0.matmul_kernel:
	.zero		608


//--------------------- SYMBOLS --------------------------

	.type		.nv.reservedSmem.offset0,@object
	.size		.nv.reservedSmem.offset0,0x4
